// auto-generated by cutlass_sweep.gemm — config: {"arch": "sm_100", "cluster_m": 2, "cluster_n": 1, "dtype": "fp32", "dtype_b": "fp32", "layout": "nt", "stages": 0, "tile_k": 64, "tile_m": 128, "tile_n": 128}
#include "cutlass/cutlass.h"
#include "cutlass/gemm/collective/collective_builder.hpp"
#include "cutlass/gemm/device/gemm_universal_adapter.h"
#include "cutlass/gemm/kernel/gemm_universal.hpp"
#include "cutlass/epilogue/collective/collective_builder.hpp"

using ElemA = float;
using ElemB = float;
using ElemCD = float;
using Acc  = float;
using TileShape    = cute::Shape<cute::_128, cute::_128, cute::_64>;
using ClusterShape = cute::Shape<cute::_2, cute::_1, cute::_1>;

using CollectiveEpilogue = typename cutlass::epilogue::collective::CollectiveBuilder<
    cutlass::arch::Sm100, cutlass::arch::OpClassTensorOp,
    TileShape, ClusterShape,
    cutlass::epilogue::collective::EpilogueTileAuto,
    Acc, Acc,
    ElemCD, cutlass::layout::RowMajor, 128 / cutlass::sizeof_bits<ElemCD>::value,
    ElemCD, cutlass::layout::RowMajor, 128 / cutlass::sizeof_bits<ElemCD>::value,
    cutlass::epilogue::collective::EpilogueScheduleAuto
  >::CollectiveOp;

using CollectiveMainloop = typename cutlass::gemm::collective::CollectiveBuilder<
    cutlass::arch::Sm100, cutlass::arch::OpClassTensorOp,
    ElemA, cutlass::layout::RowMajor, 128 / cutlass::sizeof_bits<ElemA>::value,
    ElemB, cutlass::layout::ColumnMajor, 128 / cutlass::sizeof_bits<ElemB>::value,
    Acc,
    TileShape, ClusterShape,
    cutlass::gemm::collective::StageCountAutoCarveout<static_cast<int>(sizeof(typename CollectiveEpilogue::SharedStorage))>,
    cutlass::gemm::collective::KernelScheduleAuto
  >::CollectiveOp;

using GemmKernel = cutlass::gemm::kernel::GemmUniversal<
    cute::Shape<int,int,int,int>,
    CollectiveMainloop,
    CollectiveEpilogue
>;
using Gemm = cutlass::gemm::device::GemmUniversalAdapter<GemmKernel>;

// Force the device kernel symbol into the cubin without needing a host main.
auto* _anchor = &cutlass::device_kernel<GemmKernel>;


// ===== COMPILED SASS (sm_100a) =====

	.target	sm_100a

	.elftype	@"ET_EXEC"


//--------------------- .note.nv.tkinfo           --------------------------
	.section	.note.nv.tkinfo,"",@"SHT_NOTE"
	.sectionflags	@"SHF_NOTE_NV_TKINFO"
	.tkinfo
        /*0018*/ 	.word	0x00000002
        /*0030*/ 	.string	""
        /*0030*/ 	.string	"ptxas"
        /*0030*/ 	.string	"Cuda compilation tools, release 13.0, V13.0.88"
        /*0030*/ 	.string	"Build cuda_13.0.r13.0/compiler.36424714_0"
        /*0030*/ 	.string	"-arch sm_100a -m 64 "



//--------------------- .note.nv.cuinfo           --------------------------
	.section	.note.nv.cuinfo,"",@"SHT_NOTE"
	.sectionflags	@"SHF_NOTE_NV_CUINFO"
        /*0018*/ 	.short	0x0002
        /*001a*/ 	.short	0x0064
        /*001c*/ 	.short	0x0082
	.zero		2


//--------------------- .nv.info                  --------------------------
	.section	.nv.info,"",@"SHT_CUDA_INFO"
	.align	4


	//----- nvinfo : EIATTR_REGCOUNT
	.align		4
        /*0000*/ 	.byte	0x04, 0x2f
        /*0002*/ 	.short	(.L_19 - .L_18)
	.align		4
.L_18:
        /*0004*/ 	.word	index@(_ZN7cutlass13device_kernelINS_4gemm6kernel13GemmUniversalIN4cute5tupleIJiiiiEEENS1_10collective13CollectiveMmaINS1_35MainloopSm100TmaUmmaWarpSpecializedILi6ELi2ELi4ENS5_IJNS4_1CILi2EEENSA_ILi1EEESC_EEEEENS5_IJNSA_ILi128EEESF_NSA_ILi64EEEEEEfNS5_IJlSC_lEEEfSI_NS4_8TiledMMAINS4_8MMA_AtomIJNS4_23SM100_MMA_TF32_2x1SM_SSINS_10tfloat32_tESM_fLi128ELi128ELNS4_4UMMA5MajorE0ELSO_0ELNSN_7ScaleInE0ELSP_0EEEEEENS4_6LayoutINS5_IJSC_SC_SC_EEENS5_IJNSA_ILi0EEESU_SU_EEEEENS5_IJNS4_10UnderscoreESX_SX_EEEEENS4_18SM100_TMA_2SM_LOADENS4_14ComposedLayoutINS4_7SwizzleILi3ELi4ELi3EEENS4_18smem_ptr_flag_bitsILi32EEENSS_INS5_IJNSA_ILi8EEENSA_ILi32EEEEEENS5_IJS17_SC_EEEEEEEvNS4_8identityES10_S1B_vS1C_EENS_8epilogue10collective18CollectiveEpilogueINS1E_23Sm100TmaWarpSpecializedILi4ELi2ELi16ELb1ELb0EEEJNS5_IJSG_SF_SG_EEENS5_IJNSS_ISG_SC_EENSS_INS5_IJNSA_ILi16EEESB_EEENS5_IJSC_SG_EEEEEEEEfSI_fSI_NS1E_6fusion15FusionCallbacksIS1I_NS1Q_17LinearCombinationIffffLNS_15FloatRoundStyleE2EEES1J_S1P_JEEENS4_5SM1004TMEM4LOAD26SM100_TMEM_LOAD_32dp32b16xENS4_13SM90_TMA_LOADENS11_INS12_ILi2ELi4ELi3EEES15_NSS_INS5_IJS16_S1L_EEENS5_IJS1L_SC_EEEEEEENS4_39AutoVectorizingCopyWithAssumedAlignmentILi128EEENS4_14SM90_TMA_STOREES25_S27_S27_EEEvvEEEEvNT_6ParamsE)
        /*0008*/ 	.word	0x0000005a


	//----- nvinfo : EIATTR_FRAME_SIZE
	.align		4
.L_19:
        /*000c*/ 	.byte	0x04, 0x11
        /*000e*/ 	.short	(.L_21 - .L_20)
	.align		4
.L_20:
        /*0010*/ 	.word	index@($__internal_2_$__cuda_sm10x_tcgen05_guardrail_trap_unallocated_columns_being_dealloced)
        /*0014*/ 	.word	0x00000000


	//----- nvinfo : EIATTR_FRAME_SIZE
	.align		4
.L_21:
        /*0018*/ 	.byte	0x04, 0x11
        /*001a*/ 	.short	(.L_23 - .L_22)
	.align		4
.L_22:
        /*001c*/ 	.word	index@($__internal_1_$__cuda_sm10x_tcgen05_guardrail_trap_phase_invalid_during_alloc)
        /*0020*/ 	.word	0x00000000


	//----- nvinfo : EIATTR_FRAME_SIZE
	.align		4
.L_23:
        /*0024*/ 	.byte	0x04, 0x11
        /*0026*/ 	.short	(.L_25 - .L_24)
	.align		4
.L_24:
        /*0028*/ 	.word	index@($__internal_0_$__cuda_sm10x_tcgen05_guardrail_trap_col_being_dealloced_not_returned_by_alloc)
        /*002c*/ 	.word	0x00000000


	//----- nvinfo : EIATTR_FRAME_SIZE
	.align		4
.L_25:
        /*0030*/ 	.byte	0x04, 0x11
        /*0032*/ 	.short	(.L_27 - .L_26)
	.align		4
.L_26:
        /*0034*/ 	.word	index@(_ZN7cutlass13device_kernelINS_4gemm6kernel13GemmUniversalIN4cute5tupleIJiiiiEEENS1_10collective13CollectiveMmaINS1_35MainloopSm100TmaUmmaWarpSpecializedILi6ELi2ELi4ENS5_IJNS4_1CILi2EEENSA_ILi1EEESC_EEEEENS5_IJNSA_ILi128EEESF_NSA_ILi64EEEEEEfNS5_IJlSC_lEEEfSI_NS4_8TiledMMAINS4_8MMA_AtomIJNS4_23SM100_MMA_TF32_2x1SM_SSINS_10tfloat32_tESM_fLi128ELi128ELNS4_4UMMA5MajorE0ELSO_0ELNSN_7ScaleInE0ELSP_0EEEEEENS4_6LayoutINS5_IJSC_SC_SC_EEENS5_IJNSA_ILi0EEESU_SU_EEEEENS5_IJNS4_10UnderscoreESX_SX_EEEEENS4_18SM100_TMA_2SM_LOADENS4_14ComposedLayoutINS4_7SwizzleILi3ELi4ELi3EEENS4_18smem_ptr_flag_bitsILi32EEENSS_INS5_IJNSA_ILi8EEENSA_ILi32EEEEEENS5_IJS17_SC_EEEEEEEvNS4_8identityES10_S1B_vS1C_EENS_8epilogue10collective18CollectiveEpilogueINS1E_23Sm100TmaWarpSpecializedILi4ELi2ELi16ELb1ELb0EEEJNS5_IJSG_SF_SG_EEENS5_IJNSS_ISG_SC_EENSS_INS5_IJNSA_ILi16EEESB_EEENS5_IJSC_SG_EEEEEEEEfSI_fSI_NS1E_6fusion15FusionCallbacksIS1I_NS1Q_17LinearCombinationIffffLNS_15FloatRoundStyleE2EEES1J_S1P_JEEENS4_5SM1004TMEM4LOAD26SM100_TMEM_LOAD_32dp32b16xENS4_13SM90_TMA_LOADENS11_INS12_ILi2ELi4ELi3EEES15_NSS_INS5_IJS16_S1L_EEENS5_IJS1L_SC_EEEEEEENS4_39AutoVectorizingCopyWithAssumedAlignmentILi128EEENS4_14SM90_TMA_STOREES25_S27_S27_EEEvvEEEEvNT_6ParamsE)
        /*0038*/ 	.word	0x00000000


	//----- nvinfo : EIATTR_MIN_STACK_SIZE
	.align		4
.L_27:
        /*003c*/ 	.byte	0x04, 0x12
        /*003e*/ 	.short	(.L_29 - .L_28)
	.align		4
.L_28:
        /*0040*/ 	.word	index@(_ZN7cutlass13device_kernelINS_4gemm6kernel13GemmUniversalIN4cute5tupleIJiiiiEEENS1_10collective13CollectiveMmaINS1_35MainloopSm100TmaUmmaWarpSpecializedILi6ELi2ELi4ENS5_IJNS4_1CILi2EEENSA_ILi1EEESC_EEEEENS5_IJNSA_ILi128EEESF_NSA_ILi64EEEEEEfNS5_IJlSC_lEEEfSI_NS4_8TiledMMAINS4_8MMA_AtomIJNS4_23SM100_MMA_TF32_2x1SM_SSINS_10tfloat32_tESM_fLi128ELi128ELNS4_4UMMA5MajorE0ELSO_0ELNSN_7ScaleInE0ELSP_0EEEEEENS4_6LayoutINS5_IJSC_SC_SC_EEENS5_IJNSA_ILi0EEESU_SU_EEEEENS5_IJNS4_10UnderscoreESX_SX_EEEEENS4_18SM100_TMA_2SM_LOADENS4_14ComposedLayoutINS4_7SwizzleILi3ELi4ELi3EEENS4_18smem_ptr_flag_bitsILi32EEENSS_INS5_IJNSA_ILi8EEENSA_ILi32EEEEEENS5_IJS17_SC_EEEEEEEvNS4_8identityES10_S1B_vS1C_EENS_8epilogue10collective18CollectiveEpilogueINS1E_23Sm100TmaWarpSpecializedILi4ELi2ELi16ELb1ELb0EEEJNS5_IJSG_SF_SG_EEENS5_IJNSS_ISG_SC_EENSS_INS5_IJNSA_ILi16EEESB_EEENS5_IJSC_SG_EEEEEEEEfSI_fSI_NS1E_6fusion15FusionCallbacksIS1I_NS1Q_17LinearCombinationIffffLNS_15FloatRoundStyleE2EEES1J_S1P_JEEENS4_5SM1004TMEM4LOAD26SM100_TMEM_LOAD_32dp32b16xENS4_13SM90_TMA_LOADENS11_INS12_ILi2ELi4ELi3EEES15_NSS_INS5_IJS16_S1L_EEENS5_IJS1L_SC_EEEEEEENS4_39AutoVectorizingCopyWithAssumedAlignmentILi128EEENS4_14SM90_TMA_STOREES25_S27_S27_EEEvvEEEEvNT_6ParamsE)
        /*0044*/ 	.word	0x00000000
.L_29:


//--------------------- .nv.compat                --------------------------
	.section	.nv.compat,"",@"SHT_CUDA_COMPAT_INFO"
	.align	4
        /*0000*/ 	.byte	0x02, 0x09, 0x01, 0x00, 0x02, 0x02, 0x02, 0x00, 0x02, 0x05, 0x05, 0x00, 0x03, 0x07, 0x01, 0x01
        /*0010*/ 	.byte	0x02, 0x03, 0x01, 0x00, 0x02, 0x06, 0x01, 0x00, 0x04, 0x0b, 0x08, 0x00, 0x09, 0x00, 0x00, 0x00
        /*0020*/ 	.byte	0x00, 0x00, 0x00, 0x00


//--------------------- .nv.info._ZN7cutlass13device_kernelINS_4gemm6kernel13GemmUniversalIN4cute5tupleIJiiiiEEENS1_10collective13CollectiveMmaINS1_35MainloopSm100TmaUmmaWarpSpecializedILi6ELi2ELi4ENS5_IJNS4_1CILi2EEENSA_ILi1EEESC_EEEEENS5_IJNSA_ILi128EEESF_NSA_ILi64EEEEEEfNS5_IJlSC_lEEEfSI_NS4_8TiledMMAINS4_8MMA_AtomIJNS4_23SM100_MMA_TF32_2x1SM_SSINS_10tfloat32_tESM_fLi128ELi128ELNS4_4UMMA5MajorE0ELSO_0ELNSN_7ScaleInE0ELSP_0EEEEEENS4_6LayoutINS5_IJSC_SC_SC_EEENS5_IJNSA_ILi0EEESU_SU_EEEEENS5_IJNS4_10UnderscoreESX_SX_EEEEENS4_18SM100_TMA_2SM_LOADENS4_14ComposedLayoutINS4_7SwizzleILi3ELi4ELi3EEENS4_18smem_ptr_flag_bitsILi32EEENSS_INS5_IJNSA_ILi8EEENSA_ILi32EEEEEENS5_IJS17_SC_EEEEEEEvNS4_8identityES10_S1B_vS1C_EENS_8epilogue10collective18CollectiveEpilogueINS1E_23Sm100TmaWarpSpecializedILi4ELi2ELi16ELb1ELb0EEEJNS5_IJSG_SF_SG_EEENS5_IJNSS_ISG_SC_EENSS_INS5_IJNSA_ILi16EEESB_EEENS5_IJSC_SG_EEEEEEEEfSI_fSI_NS1E_6fusion15FusionCallbacksIS1I_NS1Q_17LinearCombinationIffffLNS_15FloatRoundStyleE2EEES1J_S1P_JEEENS4_5SM1004TMEM4LOAD26SM100_TMEM_LOAD_32dp32b16xENS4_13SM90_TMA_LOADENS11_INS12_ILi2ELi4ELi3EEES15_NSS_INS5_IJS16_S1L_EEENS5_IJS1L_SC_EEEEEEENS4_39AutoVectorizingCopyWithAssumedAlignmentILi128EEENS4_14SM90_TMA_STOREES25_S27_S27_EEEvvEEEEvNT_6ParamsE --------------------------
	.section	.nv.info._ZN7cutlass13device_kernelINS_4gemm6kernel13GemmUniversalIN4cute5tupleIJiiiiEEENS1_10collective13CollectiveMmaINS1_35MainloopSm100TmaUmmaWarpSpecializedILi6ELi2ELi4ENS5_IJNS4_1CILi2EEENSA_ILi1EEESC_EEEEENS5_IJNSA_ILi128EEESF_NSA_ILi64EEEEEEfNS5_IJlSC_lEEEfSI_NS4_8TiledMMAINS4_8MMA_AtomIJNS4_23SM100_MMA_TF32_2x1SM_SSINS_10tfloat32_tESM_fLi128ELi128ELNS4_4UMMA5MajorE0ELSO_0ELNSN_7ScaleInE0ELSP_0EEEEEENS4_6LayoutINS5_IJSC_SC_SC_EEENS5_IJNSA_ILi0EEESU_SU_EEEEENS5_IJNS4_10UnderscoreESX_SX_EEEEENS4_18SM100_TMA_2SM_LOADENS4_14ComposedLayoutINS4_7SwizzleILi3ELi4ELi3EEENS4_18smem_ptr_flag_bitsILi32EEENSS_INS5_IJNSA_ILi8EEENSA_ILi32EEEEEENS5_IJS17_SC_EEEEEEEvNS4_8identityES10_S1B_vS1C_EENS_8epilogue10collective18CollectiveEpilogueINS1E_23Sm100TmaWarpSpecializedILi4ELi2ELi16ELb1ELb0EEEJNS5_IJSG_SF_SG_EEENS5_IJNSS_ISG_SC_EENSS_INS5_IJNSA_ILi16EEESB_EEENS5_IJSC_SG_EEEEEEEEfSI_fSI_NS1E_6fusion15FusionCallbacksIS1I_NS1Q_17LinearCombinationIffffLNS_15FloatRoundStyleE2EEES1J_S1P_JEEENS4_5SM1004TMEM4LOAD26SM100_TMEM_LOAD_32dp32b16xENS4_13SM90_TMA_LOADENS11_INS12_ILi2ELi4ELi3EEES15_NSS_INS5_IJS16_S1L_EEENS5_IJS1L_SC_EEEEEEENS4_39AutoVectorizingCopyWithAssumedAlignmentILi128EEENS4_14SM90_TMA_STOREES25_S27_S27_EEEvvEEEEvNT_6ParamsE,"",@"SHT_CUDA_INFO"
	.sectionflags	@""
	.align	4


	//----- nvinfo : EIATTR_CUDA_API_VERSION
	.align		4
        /*0000*/ 	.byte	0x04, 0x37
        /*0002*/ 	.short	(.L_31 - .L_30)
.L_30:
        /*0004*/ 	.word	0x00000082


	//----- nvinfo : EIATTR_KPARAM_INFO
	.align		4
.L_31:
        /*0008*/ 	.byte	0x04, 0x17
        /*000a*/ 	.short	(.L_33 - .L_32)
.L_32:
        /*000c*/ 	.word	0x00000000
        /*0010*/ 	.short	0x0000
        /*0012*/ 	.short	0x0000
        /*0014*/ 	.byte	0x00, 0xf0, 0x01, 0x20


	//----- nvinfo : EIATTR_AT_ENTRY_FRAGMENTS
	.align		4
.L_33:
        /*0018*/ 	.byte	0x04, 0x4f
        /*001a*/ 	.short	(.L_35 - .L_34)


	//   ....[0]....
.L_34:
        /*001c*/ 	.word	0x00000007


	//----- nvinfo : EIATTR_RESERVED_SMEM_USED
	.align		4
.L_35:
        /*0020*/ 	.byte	0x01, 0x41
	.zero		2


	//----- nvinfo : EIATTR_SPARSE_MMA_MASK
	.align		4
        /*0024*/ 	.byte	0x03, 0x50
        /*0026*/ 	.short	0x0000


	//----- nvinfo : EIATTR_TCGEN05_2CTA_USED
	.align		4
        /*0028*/ 	.byte	0x01, 0x52
	.zero		2


	//----- nvinfo : EIATTR_MAXREG_COUNT
	.align		4
        /*002c*/ 	.byte	0x03, 0x1b
        /*002e*/ 	.short	0x00ff


	//----- nvinfo : EIATTR_NUM_BARRIERS
	.align		4
        /*0030*/ 	.byte	0x02, 0x4c
        /*0032*/ 	.byte	0x07
	.zero		1


	//----- nvinfo : EIATTR_EXTERNS
	.align		4
        /*0034*/ 	.byte	0x04, 0x0f
        /*0036*/ 	.short	(.L_37 - .L_36)


	//   ....[0]....
	.align		4
.L_36:
        /*0038*/ 	.word	index@(__assertfail)


	//----- nvinfo : EIATTR_MERCURY_ISA_VERSION
	.align		4
.L_37:
        /*003c*/ 	.byte	0x03, 0x5f
        /*003e*/ 	.short	0x0101


	//----- nvinfo : EIATTR_INT_WARP_WIDE_INSTR_OFFSETS
	.align		4
        /*0040*/ 	.byte	0x04, 0x31
        /*0042*/ 	.short	(.L_39 - .L_38)


	//   ....[0]....
.L_38:
        /*0044*/ 	.word	0x00000d50


	//   ....[1]....
        /*0048*/ 	.word	0x00000df0


	//   ....[2]....
        /*004c*/ 	.word	0x00002270


	//   ....[3]....
        /*0050*/ 	.word	0x00004420


	//   ....[4]....
        /*0054*/ 	.word	0x00004450


	//   ....[5]....
        /*0058*/ 	.word	0x000044a0


	//   ....[6]....
        /*005c*/ 	.word	0x00004db0


	//   ....[7]....
        /*0060*/ 	.word	0x00004dd0


	//   ....[8]....
        /*0064*/ 	.word	0x00004eb0


	//   ....[9]....
        /*0068*/ 	.word	0x00004f70


	//   ....[10]....
        /*006c*/ 	.word	0x00004f90


	//   ....[11]....
        /*0070*/ 	.word	0x00005060


	//   ....[12]....
        /*0074*/ 	.word	0x00005150


	//   ....[13]....
        /*0078*/ 	.word	0x00005170


	//   ....[14]....
        /*007c*/ 	.word	0x00005270


	//   ....[15]....
        /*0080*/ 	.word	0x00005420


	//   ....[16]....
        /*0084*/ 	.word	0x00005430


	//   ....[17]....
        /*0088*/ 	.word	0x000055c0


	//----- nvinfo : EIATTR_COOP_GROUP_MASK_REGIDS
	.align		4
.L_39:
        /*008c*/ 	.byte	0x04, 0x29
        /*008e*/ 	.short	(.L_41 - .L_40)


	//   ....[0]....
.L_40:
        /*0090*/ 	.word	0xffffffff


	//   ....[1]....
        /*0094*/ 	.word	0xffffffff


	//   ....[2]....
        /*0098*/ 	.word	0xffffffff


	//   ....[3]....
        /*009c*/ 	.word	0xffffffff


	//   ....[4]....
        /*00a0*/ 	.word	0xffffffff


	//   ....[5]....
        /*00a4*/ 	.word	0xffffffff


	//   ....[6]....
        /*00a8*/ 	.word	0xffffffff


	//   ....[7]....
        /*00ac*/ 	.word	0xffffffff


	//   ....[8]....
        /*00b0*/ 	.word	0xffffffff


	//   ....[9]....
        /*00b4*/ 	.word	0xffffffff


	//   ....[10]....
        /*00b8*/ 	.word	0xffffffff


	//   ....[11]....
        /*00bc*/ 	.word	0xffffffff


	//   ....[12]....
        /*00c0*/ 	.word	0xffffffff


	//   ....[13]....
        /*00c4*/ 	.word	0xffffffff


	//----- nvinfo : EIATTR_COOP_GROUP_INSTR_OFFSETS
	.align		4
.L_41:
        /*00c8*/ 	.byte	0x04, 0x28
        /*00ca*/ 	.short	(.L_43 - .L_42)


	//   ....[0]....
.L_42:
        /*00cc*/ 	.word	0x000000c0


	//   ....[1]....
        /*00d0*/ 	.word	0x00000500


	//   ....[2]....
        /*00d4*/ 	.word	0x000006c0


	//   ....[3]....
        /*00d8*/ 	.word	0x00000850


	//   ....[4]....
        /*00dc*/ 	.word	0x00000940


	//   ....[5]....
        /*00e0*/ 	.word	0x00000aa0


	//   ....[6]....
        /*00e4*/ 	.word	0x00000c30


	//   ....[7]....
        /*00e8*/ 	.word	0x00000e70


	//   ....[8]....
        /*00ec*/ 	.word	0x00002150


	//   ....[9]....
        /*00f0*/ 	.word	0x00003050


	//   ....[10]....
        /*00f4*/ 	.word	0x00003520


	//   ....[11]....
        /*00f8*/ 	.word	0x00003550


	//   ....[12]....
        /*00fc*/ 	.word	0x00004330


	//   ....[13]....
        /*0100*/ 	.word	0x00004540


	//----- nvinfo : EIATTR_VRC_CTA_INIT_COUNT
	.align		4
.L_43:
        /*0104*/ 	.byte	0x02, 0x4a
        /*0106*/ 	.byte	0x80
	.zero		1


	//----- nvinfo : EIATTR_SYSCALL_OFFSETS
	.align		4
        /*0108*/ 	.byte	0x04, 0x46
        /*010a*/ 	.short	(.L_45 - .L_44)


	//   ....[0]....
.L_44:
        /*010c*/ 	.word	0x000060b0


	//   ....[1]....
        /*0110*/ 	.word	0x000061a0


	//   ....[2]....
        /*0114*/ 	.word	0x00006910


	//   ....[3]....
        /*0118*/ 	.word	0x000070d0


	//   ....[4]....
        /*011c*/ 	.word	0x00007870


	//   ....[5]....
        /*0120*/ 	.word	0x00008010


	//----- nvinfo : EIATTR_MBARRIER_INSTR_OFFSETS
	.align		4
.L_45:
        /*0124*/ 	.byte	0x04, 0x39
        /*0126*/ 	.short	(.L_47 - .L_46)


	//   ....[0]....
.L_46:
        /*0128*/ 	.word	0x000005f0
        /*012c*/ 	.word	0x000000ff
        /*0130*/ 	.word	0x00000000
        /*0134*/ 	.short	0x0100
        /*0136*/ 	.byte	0x08
	.zero		1


	//   ....[1]....
        /*0138*/ 	.word	0x00000600
        /*013c*/ 	.word	0x000000ff
        /*0140*/ 	.word	0x00000030
        /*0144*/ 	.short	0x0100
        /*0146*/ 	.byte	0x08
	.zero		1


	//   ....[2]....
        /*0148*/ 	.word	0x00000610
        /*014c*/ 	.word	0x000000ff
        /*0150*/ 	.word	0x00000008
        /*0154*/ 	.short	0x0100
        /*0156*/ 	.byte	0x08
	.zero		1


	//   ....[3]....
        /*0158*/ 	.word	0x00000620
        /*015c*/ 	.word	0x000000ff
        /*0160*/ 	.word	0x00000038
        /*0164*/ 	.short	0x0100
        /*0166*/ 	.byte	0x08
	.zero		1


	//   ....[4]....
        /*0168*/ 	.word	0x00000630
        /*016c*/ 	.word	0x000000ff
        /*0170*/ 	.word	0x00000010
        /*0174*/ 	.short	0x0100
        /*0176*/ 	.byte	0x08
	.zero		1


	//   ....[5]....
        /*0178*/ 	.word	0x00000640
        /*017c*/ 	.word	0x000000ff
        /*0180*/ 	.word	0x00000040
        /*0184*/ 	.short	0x0100
        /*0186*/ 	.byte	0x08
	.zero		1


	//   ....[6]....
        /*0188*/ 	.word	0x00000650
        /*018c*/ 	.word	0x000000ff
        /*0190*/ 	.word	0x00000018
        /*0194*/ 	.short	0x0100
        /*0196*/ 	.byte	0x08
	.zero		1


	//   ....[7]....
        /*0198*/ 	.word	0x00000660
        /*019c*/ 	.word	0x000000ff
        /*01a0*/ 	.word	0x00000048
        /*01a4*/ 	.short	0x0100
        /*01a6*/ 	.byte	0x08
	.zero		1


	//   ....[8]....
        /*01a8*/ 	.word	0x00000670
        /*01ac*/ 	.word	0x000000ff
        /*01b0*/ 	.word	0x00000020
        /*01b4*/ 	.short	0x0100
        /*01b6*/ 	.byte	0x08
	.zero		1


	//   ....[9]....
        /*01b8*/ 	.word	0x00000680
        /*01bc*/ 	.word	0x000000ff
        /*01c0*/ 	.word	0x00000050
        /*01c4*/ 	.short	0x0100
        /*01c6*/ 	.byte	0x08
	.zero		1


	//   ....[10]....
        /*01c8*/ 	.word	0x00000690
        /*01cc*/ 	.word	0x000000ff
        /*01d0*/ 	.word	0x00000028
        /*01d4*/ 	.short	0x0100
        /*01d6*/ 	.byte	0x08
	.zero		1


	//   ....[11]....
        /*01d8*/ 	.word	0x000006a0
        /*01dc*/ 	.word	0x000000ff
        /*01e0*/ 	.word	0x00000058
        /*01e4*/ 	.short	0x0100
        /*01e6*/ 	.byte	0x08
	.zero		1


	//   ....[12]....
        /*01e8*/ 	.word	0x000007c0
        /*01ec*/ 	.word	0x000000ff
        /*01f0*/ 	.word	0x00000060
        /*01f4*/ 	.short	0x0100
        /*01f6*/ 	.byte	0x09
	.zero		1


	//   ....[13]....
        /*01f8*/ 	.word	0x000007d0
        /*01fc*/ 	.word	0x000000ff
        /*0200*/ 	.word	0x00000080
        /*0204*/ 	.short	0x0100
        /*0206*/ 	.byte	0x09
	.zero		1


	//   ....[14]....
        /*0208*/ 	.word	0x000007e0
        /*020c*/ 	.word	0x000000ff
        /*0210*/ 	.word	0x00000068
        /*0214*/ 	.short	0x0100
        /*0216*/ 	.byte	0x09
	.zero		1


	//   ....[15]....
        /*0218*/ 	.word	0x000007f0
        /*021c*/ 	.word	0x000000ff
        /*0220*/ 	.word	0x00000088
        /*0224*/ 	.short	0x0100
        /*0226*/ 	.byte	0x09
	.zero		1


	//   ....[16]....
        /*0228*/ 	.word	0x00000800
        /*022c*/ 	.word	0x000000ff
        /*0230*/ 	.word	0x00000070
        /*0234*/ 	.short	0x0100
        /*0236*/ 	.byte	0x09
	.zero		1


	//   ....[17]....
        /*0238*/ 	.word	0x00000810
        /*023c*/ 	.word	0x000000ff
        /*0240*/ 	.word	0x00000090
        /*0244*/ 	.short	0x0100
        /*0246*/ 	.byte	0x09
	.zero		1


	//   ....[18]....
        /*0248*/ 	.word	0x00000820
        /*024c*/ 	.word	0x000000ff
        /*0250*/ 	.word	0x00000078
        /*0254*/ 	.short	0x0100
        /*0256*/ 	.byte	0x09
	.zero		1


	//   ....[19]....
        /*0258*/ 	.word	0x00000830
        /*025c*/ 	.word	0x000000ff
        /*0260*/ 	.word	0x00000098
        /*0264*/ 	.short	0x0100
        /*0266*/ 	.byte	0x09
	.zero		1


	//   ....[20]....
        /*0268*/ 	.word	0x00000910
        /*026c*/ 	.word	0x000000ff
        /*0270*/ 	.word	0x000000a0
        /*0274*/ 	.short	0x0100
        /*0276*/ 	.byte	0x08
	.zero		1


	//   ....[21]....
        /*0278*/ 	.word	0x00000920
        /*027c*/ 	.word	0x000000ff
        /*0280*/ 	.word	0x000000a8
        /*0284*/ 	.short	0x0100
        /*0286*/ 	.byte	0x08
	.zero		1


	//   ....[22]....
        /*0288*/ 	.word	0x00000a50
        /*028c*/ 	.word	0x000000ff
        /*0290*/ 	.word	0x000000b0
        /*0294*/ 	.short	0x0100
        /*0296*/ 	.byte	0x08
	.zero		1


	//   ....[23]....
        /*0298*/ 	.word	0x00000a60
        /*029c*/ 	.word	0x000000ff
        /*02a0*/ 	.word	0x000000c0
        /*02a4*/ 	.short	0x0100
        /*02a6*/ 	.byte	0x08
	.zero		1


	//   ....[24]....
        /*02a8*/ 	.word	0x00000a70
        /*02ac*/ 	.word	0x000000ff
        /*02b0*/ 	.word	0x000000b8
        /*02b4*/ 	.short	0x0100
        /*02b6*/ 	.byte	0x08
	.zero		1


	//   ....[25]....
        /*02b8*/ 	.word	0x00000a80
        /*02bc*/ 	.word	0x000000ff
        /*02c0*/ 	.word	0x000000c8
        /*02c4*/ 	.short	0x0100
        /*02c6*/ 	.byte	0x08
	.zero		1


	//   ....[26]....
        /*02c8*/ 	.word	0x00000ba0
        /*02cc*/ 	.word	0x000000ff
        /*02d0*/ 	.word	0x000000d0
        /*02d4*/ 	.short	0x0100
        /*02d6*/ 	.byte	0x09
	.zero		1


	//   ....[27]....
        /*02d8*/ 	.word	0x00000bb0
        /*02dc*/ 	.word	0x000000ff
        /*02e0*/ 	.word	0x000000f0
        /*02e4*/ 	.short	0x0100
        /*02e6*/ 	.byte	0x09
	.zero		1


	//   ....[28]....
        /*02e8*/ 	.word	0x00000bc0
        /*02ec*/ 	.word	0x000000ff
        /*02f0*/ 	.word	0x000000d8
        /*02f4*/ 	.short	0x0100
        /*02f6*/ 	.byte	0x09
	.zero		1


	//   ....[29]....
        /*02f8*/ 	.word	0x00000bd0
        /*02fc*/ 	.word	0x000000ff
        /*0300*/ 	.word	0x000000f8
        /*0304*/ 	.short	0x0100
        /*0306*/ 	.byte	0x09
	.zero		1


	//   ....[30]....
        /*0308*/ 	.word	0x00000be0
        /*030c*/ 	.word	0x000000ff
        /*0310*/ 	.word	0x000000e0
        /*0314*/ 	.short	0x0100
        /*0316*/ 	.byte	0x09
	.zero		1


	//   ....[31]....
        /*0318*/ 	.word	0x00000bf0
        /*031c*/ 	.word	0x000000ff
        /*0320*/ 	.word	0x00000100
        /*0324*/ 	.short	0x0100
        /*0326*/ 	.byte	0x09
	.zero		1


	//   ....[32]....
        /*0328*/ 	.word	0x00000c00
        /*032c*/ 	.word	0x000000ff
        /*0330*/ 	.word	0x000000e8
        /*0334*/ 	.short	0x0100
        /*0336*/ 	.byte	0x09
	.zero		1


	//   ....[33]....
        /*0338*/ 	.word	0x00000c10
        /*033c*/ 	.word	0x000000ff
        /*0340*/ 	.word	0x00000108
        /*0344*/ 	.short	0x0100
        /*0346*/ 	.byte	0x09
	.zero		1


	//   ....[34]....
        /*0348*/ 	.word	0x00000d00
        /*034c*/ 	.word	0x000000ff
        /*0350*/ 	.word	0x00000110
        /*0354*/ 	.short	0x0100
        /*0356*/ 	.byte	0x08
	.zero		1


	//   ....[35]....
        /*0358*/ 	.word	0x00000d10
        /*035c*/ 	.word	0x000000ff
        /*0360*/ 	.word	0x00000120
        /*0364*/ 	.short	0x0100
        /*0366*/ 	.byte	0x08
	.zero		1


	//   ....[36]....
        /*0368*/ 	.word	0x00000d20
        /*036c*/ 	.word	0x000000ff
        /*0370*/ 	.word	0x00000118
        /*0374*/ 	.short	0x0100
        /*0376*/ 	.byte	0x08
	.zero		1


	//   ....[37]....
        /*0378*/ 	.word	0x00000d30
        /*037c*/ 	.word	0x000000ff
        /*0380*/ 	.word	0x00000128
        /*0384*/ 	.short	0x0100
        /*0386*/ 	.byte	0x08
	.zero		1


	//   ....[38]....
        /*0388*/ 	.word	0x00000e20
        /*038c*/ 	.word	0x000000ff
        /*0390*/ 	.word	0x00000130
        /*0394*/ 	.short	0x0100
        /*0396*/ 	.byte	0x07
	.zero		1


	//   ....[39]....
        /*0398*/ 	.word	0x00001820
        /*039c*/ 	.word	0x00000002
        /*03a0*/ 	.word	0x00000120
        /*03a4*/ 	.short	0x010a
        /*03a6*/ 	.byte	0xff
	.zero		1


	//   ....[40]....
        /*03a8*/ 	.word	0x00001850
        /*03ac*/ 	.word	0x00000002
        /*03b0*/ 	.word	0x00000110
        /*03b4*/ 	.short	0x0101
        /*03b6*/ 	.byte	0xff
	.zero		1


	//   ....[41]....
        /*03b8*/ 	.word	0x00001920
        /*03bc*/ 	.word	0x000000ff
        /*03c0*/ 	.word	0x00000030
        /*03c4*/ 	.short	0x010a
        /*03c6*/ 	.byte	0x08
	.zero		1


	//   ....[42]....
        /*03c8*/ 	.word	0x00001a10
        /*03cc*/ 	.word	0x000000ff
        /*03d0*/ 	.word	0x00000030
        /*03d4*/ 	.short	0x010a
        /*03d6*/ 	.byte	0x21
	.zero		1


	//   ....[43]....
        /*03d8*/ 	.word	0x00001bc0
        /*03dc*/ 	.word	0x000000ff
        /*03e0*/ 	.word	0x00000030
        /*03e4*/ 	.short	0x010a
        /*03e6*/ 	.byte	0x08
	.zero		1


	//   ....[44]....
        /*03e8*/ 	.word	0x00001d70
        /*03ec*/ 	.word	0x000000ff
        /*03f0*/ 	.word	0x000000a8
        /*03f4*/ 	.short	0x0101
        /*03f6*/ 	.byte	0x06
	.zero		1


	//   ....[45]....
        /*03f8*/ 	.word	0x00001d90
        /*03fc*/ 	.word	0x000000ff
        /*0400*/ 	.word	0x00000030
        /*0404*/ 	.short	0x010a
        /*0406*/ 	.byte	0x08
	.zero		1


	//   ....[46]....
        /*0408*/ 	.word	0x00001e10
        /*040c*/ 	.word	0x000000ff
        /*0410*/ 	.word	0x00000030
        /*0414*/ 	.short	0x010a
        /*0416*/ 	.byte	0x21
	.zero		1


	//   ....[47]....
        /*0418*/ 	.word	0x00001fa0
        /*041c*/ 	.word	0x000000ff
        /*0420*/ 	.word	0x00000030
        /*0424*/ 	.short	0x010a
        /*0426*/ 	.byte	0x08
	.zero		1


	//   ....[48]....
        /*0428*/ 	.word	0x00002180
        /*042c*/ 	.word	0x00000002
        /*0430*/ 	.word	0x000000b0
        /*0434*/ 	.short	0x010a
        /*0436*/ 	.byte	0xff
	.zero		1


	//   ....[49]....
        /*0438*/ 	.word	0x00002240
        /*043c*/ 	.word	0x00000002
        /*0440*/ 	.word	0x00000000
        /*0444*/ 	.short	0x0101
        /*0446*/ 	.byte	0xff
	.zero		1


	//   ....[50]....
        /*0448*/ 	.word	0x000027a0
        /*044c*/ 	.word	0x000000ff
        /*0450*/ 	.word	0x00000000
        /*0454*/ 	.short	0x010a
        /*0456*/ 	.byte	0x04
	.zero		1


	//   ....[51]....
        /*0458*/ 	.word	0x00002830
        /*045c*/ 	.word	0x000000ff
        /*0460*/ 	.word	0x00000000
        /*0464*/ 	.short	0x010a
        /*0466*/ 	.byte	0x04
	.zero		1


	//   ....[52]....
        /*0468*/ 	.word	0x000028c0
        /*046c*/ 	.word	0x000000ff
        /*0470*/ 	.word	0x00000000
        /*0474*/ 	.short	0x010a
        /*0476*/ 	.byte	0x04
	.zero		1


	//   ....[53]....
        /*0478*/ 	.word	0x00002950
        /*047c*/ 	.word	0x000000ff
        /*0480*/ 	.word	0x00000000
        /*0484*/ 	.short	0x010a
        /*0486*/ 	.byte	0x04
	.zero		1


	//   ....[54]....
        /*0488*/ 	.word	0x000029e0
        /*048c*/ 	.word	0x000000ff
        /*0490*/ 	.word	0x00000000
        /*0494*/ 	.short	0x010a
        /*0496*/ 	.byte	0x04
	.zero		1


	//   ....[55]....
        /*0498*/ 	.word	0x00002a80
        /*049c*/ 	.word	0x00000000
        /*04a0*/ 	.word	0x00000000
        /*04a4*/ 	.short	0x010a
        /*04a6*/ 	.byte	0xff
	.zero		1


	//   ....[56]....
        /*04a8*/ 	.word	0x00002bb0
        /*04ac*/ 	.word	0x00000000
        /*04b0*/ 	.word	0x00000110
        /*04b4*/ 	.short	0x010a
        /*04b6*/ 	.byte	0xff
	.zero		1


	//   ....[57]....
        /*04b8*/ 	.word	0x00002c20
        /*04bc*/ 	.word	0x00000000
        /*04c0*/ 	.word	0x00000000
        /*04c4*/ 	.short	0x0101
        /*04c6*/ 	.byte	0xff
	.zero		1


	//   ....[58]....
        /*04c8*/ 	.word	0x00002c40
        /*04cc*/ 	.word	0x000000ff
        /*04d0*/ 	.word	0x000000c0
        /*04d4*/ 	.short	0x010a
        /*04d6*/ 	.byte	0x05
	.zero		1


	//   ....[59]....
        /*04d8*/ 	.word	0x00002d60
        /*04dc*/ 	.word	0x00000000
        /*04e0*/ 	.word	0x000000b0
        /*04e4*/ 	.short	0x010a
        /*04e6*/ 	.byte	0xff
	.zero		1


	//   ....[60]....
        /*04e8*/ 	.word	0x00002e60
        /*04ec*/ 	.word	0x00000000
        /*04f0*/ 	.word	0x00000000
        /*04f4*/ 	.short	0x0101
        /*04f6*/ 	.byte	0xff
	.zero		1


	//   ....[61]....
        /*04f8*/ 	.word	0x00002ef0
        /*04fc*/ 	.word	0x000000ff
        /*0500*/ 	.word	0x000000c0
        /*0504*/ 	.short	0x0106
        /*0506*/ 	.byte	0x05
	.zero		1


	//   ....[62]....
        /*0508*/ 	.word	0x00002f10
        /*050c*/ 	.word	0x000000ff
        /*0510*/ 	.word	0x000000c0
        /*0514*/ 	.short	0x010a
        /*0516*/ 	.byte	0x05
	.zero		1


	//   ....[63]....
        /*0518*/ 	.word	0x00002fa0
        /*051c*/ 	.word	0x000000ff
        /*0520*/ 	.word	0x000000c0
        /*0524*/ 	.short	0x0106
        /*0526*/ 	.byte	0x04
	.zero		1


	//   ....[64]....
        /*0528*/ 	.word	0x00002fe0
        /*052c*/ 	.word	0x00000000
        /*0530*/ 	.word	0x000000c0
        /*0534*/ 	.short	0x010a
        /*0536*/ 	.byte	0xff
	.zero		1


	//   ....[65]....
        /*0538*/ 	.word	0x00003220
        /*053c*/ 	.word	0x000000ff
        /*0540*/ 	.word	0x00000008
        /*0544*/ 	.short	0x010a
        /*0546*/ 	.byte	0x06
	.zero		1


	//   ....[66]....
        /*0548*/ 	.word	0x00003240
        /*054c*/ 	.word	0x000000ff
        /*0550*/ 	.word	0x00000008
        /*0554*/ 	.short	0x010a
        /*0556*/ 	.byte	0x06
	.zero		1


	//   ....[67]....
        /*0558*/ 	.word	0x000033d0
        /*055c*/ 	.word	0x000000ff
        /*0560*/ 	.word	0x00000008
        /*0564*/ 	.short	0x010a
        /*0566*/ 	.byte	0x06
	.zero		1


	//   ....[68]....
        /*0568*/ 	.word	0x000033f0
        /*056c*/ 	.word	0x000000ff
        /*0570*/ 	.word	0x00000008
        /*0574*/ 	.short	0x010a
        /*0576*/ 	.byte	0x06
	.zero		1


	//   ....[69]....
        /*0578*/ 	.word	0x000034b0
        /*057c*/ 	.word	0x000000ff
        /*0580*/ 	.word	0x00000000
        /*0584*/ 	.short	0x0101
        /*0586*/ 	.byte	0x07
	.zero		1


	//   ....[70]....
        /*0588*/ 	.word	0x00003870
        /*058c*/ 	.word	0x00000000
        /*0590*/ 	.word	0x000000b0
        /*0594*/ 	.short	0x010a
        /*0596*/ 	.byte	0xff
	.zero		1


	//   ....[71]....
        /*0598*/ 	.word	0x00003930
        /*059c*/ 	.word	0x00000000
        /*05a0*/ 	.word	0x00000000
        /*05a4*/ 	.short	0x0101
        /*05a6*/ 	.byte	0xff
	.zero		1


	//   ....[72]....
        /*05a8*/ 	.word	0x000039e0
        /*05ac*/ 	.word	0x000000ff
        /*05b0*/ 	.word	0x00000000
        /*05b4*/ 	.short	0x010a
        /*05b6*/ 	.byte	0x09
	.zero		1


	//   ....[73]....
        /*05b8*/ 	.word	0x00003a00
        /*05bc*/ 	.word	0x000000ff
        /*05c0*/ 	.word	0x000000f0
        /*05c4*/ 	.short	0x010a
        /*05c6*/ 	.byte	0x08
	.zero		1


	//   ....[74]....
        /*05c8*/ 	.word	0x00003ab0
        /*05cc*/ 	.word	0x000000ff
        /*05d0*/ 	.word	0x00000000
        /*05d4*/ 	.short	0x010a
        /*05d6*/ 	.byte	0x0e
	.zero		1


	//   ....[75]....
        /*05d8*/ 	.word	0x00003be0
        /*05dc*/ 	.word	0x000000ff
        /*05e0*/ 	.word	0x00000000
        /*05e4*/ 	.short	0x010a
        /*05e6*/ 	.byte	0x26
	.zero		1


	//   ....[76]....
        /*05e8*/ 	.word	0x00004020
        /*05ec*/ 	.word	0x000000ff
        /*05f0*/ 	.word	0x00000000
        /*05f4*/ 	.short	0x010a
        /*05f6*/ 	.byte	0x08
	.zero		1


	//   ....[77]....
        /*05f8*/ 	.word	0x000040b0
        /*05fc*/ 	.word	0x000000ff
        /*0600*/ 	.word	0x00000000
        /*0604*/ 	.short	0x010a
        /*0606*/ 	.byte	0x08
	.zero		1


	//   ....[78]....
        /*0608*/ 	.word	0x00004140
        /*060c*/ 	.word	0x000000ff
        /*0610*/ 	.word	0x00000000
        /*0614*/ 	.short	0x010a
        /*0616*/ 	.byte	0x08
	.zero		1


	//   ....[79]....
        /*0618*/ 	.word	0x000041e0
        /*061c*/ 	.word	0x00000000
        /*0620*/ 	.word	0x00000000
        /*0624*/ 	.short	0x010a
        /*0626*/ 	.byte	0xff
	.zero		1


	//   ....[80]....
        /*0628*/ 	.word	0x00004220
        /*062c*/ 	.word	0x00000000
        /*0630*/ 	.word	0x00000000
        /*0634*/ 	.short	0x010a
        /*0636*/ 	.byte	0xff
	.zero		1


	//   ....[81]....
        /*0638*/ 	.word	0x00004290
        /*063c*/ 	.word	0x000000ff
        /*0640*/ 	.word	0x00000000
        /*0644*/ 	.short	0x0101
        /*0646*/ 	.byte	0x05
	.zero		1


	//   ....[82]....
        /*0648*/ 	.word	0x000042d0
        /*064c*/ 	.word	0x000000ff
        /*0650*/ 	.word	0x00000130
        /*0654*/ 	.short	0x010a
        /*0656*/ 	.byte	0x07
	.zero		1


	//   ....[83]....
        /*0658*/ 	.word	0x00004320
        /*065c*/ 	.word	0x000000ff
        /*0660*/ 	.word	0x00000000
        /*0664*/ 	.short	0x0101
        /*0666*/ 	.byte	0x05
	.zero		1


	//   ....[84]....
        /*0668*/ 	.word	0x00004760
        /*066c*/ 	.word	0x00000000
        /*0670*/ 	.word	0x000000b0
        /*0674*/ 	.short	0x010a
        /*0676*/ 	.byte	0xff
	.zero		1


	//   ....[85]....
        /*0678*/ 	.word	0x00004820
        /*067c*/ 	.word	0x00000000
        /*0680*/ 	.word	0x00000000
        /*0684*/ 	.short	0x0101
        /*0686*/ 	.byte	0xff
	.zero		1


	//   ....[86]....
        /*0688*/ 	.word	0x00004b40
        /*068c*/ 	.word	0x000000ff
        /*0690*/ 	.word	0x000000a8
        /*0694*/ 	.short	0x010a
        /*0696*/ 	.byte	0x07
	.zero		1


	//   ....[87]....
        /*0698*/ 	.word	0x00004d30
        /*069c*/ 	.word	0x000000ff
        /*06a0*/ 	.word	0x00000080
        /*06a4*/ 	.short	0x010a
        /*06a6*/ 	.byte	0x07
	.zero		1


	//   ....[88]....
        /*06a8*/ 	.word	0x00004f20
        /*06ac*/ 	.word	0x000000ff
        /*06b0*/ 	.word	0x00000060
        /*06b4*/ 	.short	0x010b
        /*06b6*/ 	.byte	0x07
	.zero		1


	//   ....[89]....
        /*06b8*/ 	.word	0x00004f30
        /*06bc*/ 	.word	0x000000ff
        /*06c0*/ 	.word	0x00000000
        /*06c4*/ 	.short	0x0101
        /*06c6*/ 	.byte	0x0e
	.zero		1


	//   ....[90]....
        /*06c8*/ 	.word	0x00004f40
        /*06cc*/ 	.word	0x000000ff
        /*06d0*/ 	.word	0x00000088
        /*06d4*/ 	.short	0x010a
        /*06d6*/ 	.byte	0x07
	.zero		1


	//   ....[91]....
        /*06d8*/ 	.word	0x000050f0
        /*06dc*/ 	.word	0x000000ff
        /*06e0*/ 	.word	0x00000068
        /*06e4*/ 	.short	0x010b
        /*06e6*/ 	.byte	0x07
	.zero		1


	//   ....[92]....
        /*06e8*/ 	.word	0x00005100
        /*06ec*/ 	.word	0x000000ff
        /*06f0*/ 	.word	0x00000000
        /*06f4*/ 	.short	0x0101
        /*06f6*/ 	.byte	0x0e
	.zero		1


	//   ....[93]....
        /*06f8*/ 	.word	0x00005110
        /*06fc*/ 	.word	0x000000ff
        /*0700*/ 	.word	0x00000090
        /*0704*/ 	.short	0x010a
        /*0706*/ 	.byte	0x07
	.zero		1


	//   ....[94]....
        /*0708*/ 	.word	0x00005300
        /*070c*/ 	.word	0x000000ff
        /*0710*/ 	.word	0x00000070
        /*0714*/ 	.short	0x010b
        /*0716*/ 	.byte	0x07
	.zero		1


	//   ....[95]....
        /*0718*/ 	.word	0x00005370
        /*071c*/ 	.word	0x000000ff
        /*0720*/ 	.word	0x00000000
        /*0724*/ 	.short	0x0101
        /*0726*/ 	.byte	0x0e
	.zero		1


	//   ....[96]....
        /*0728*/ 	.word	0x00005380
        /*072c*/ 	.word	0x000000ff
        /*0730*/ 	.word	0x00000098
        /*0734*/ 	.short	0x010a
        /*0736*/ 	.byte	0x07
	.zero		1


	//   ....[97]....
        /*0738*/ 	.word	0x00005620
        /*073c*/ 	.word	0x000000ff
        /*0740*/ 	.word	0x00000078
        /*0744*/ 	.short	0x010b
        /*0746*/ 	.byte	0x07
	.zero		1


	//   ....[98]....
        /*0748*/ 	.word	0x00005640
        /*074c*/ 	.word	0x000000ff
        /*0750*/ 	.word	0x00000000
        /*0754*/ 	.short	0x0101
        /*0756*/ 	.byte	0x0d
	.zero		1


	//   ....[99]....
        /*0758*/ 	.word	0x00005670
        /*075c*/ 	.word	0x000000ff
        /*0760*/ 	.word	0x00000080
        /*0764*/ 	.short	0x010a
        /*0766*/ 	.byte	0x07
	.zero		1


	//   ....[100]....
        /*0768*/ 	.word	0x00005690
        /*076c*/ 	.word	0x000000ff
        /*0770*/ 	.word	0x00000088
        /*0774*/ 	.short	0x010a
        /*0776*/ 	.byte	0x07
	.zero		1


	//   ....[101]....
        /*0778*/ 	.word	0x000056b0
        /*077c*/ 	.word	0x000000ff
        /*0780*/ 	.word	0x00000090
        /*0784*/ 	.short	0x010a
        /*0786*/ 	.byte	0x07
	.zero		1


	//   ....[102]....
        /*0788*/ 	.word	0x000056f0
        /*078c*/ 	.word	0x00000000
        /*0790*/ 	.word	0x00000098
        /*0794*/ 	.short	0x010a
        /*0796*/ 	.byte	0xff
	.zero		1


	//   ....[103]....
        /*0798*/ 	.word	0x00005a70
        /*079c*/ 	.word	0x00000000
        /*07a0*/ 	.word	0x000000b0
        /*07a4*/ 	.short	0x010a
        /*07a6*/ 	.byte	0xff
	.zero		1


	//   ....[104]....
        /*07a8*/ 	.word	0x00005b80
        /*07ac*/ 	.word	0x00000000
        /*07b0*/ 	.word	0x00000000
        /*07b4*/ 	.short	0x0101
        /*07b6*/ 	.byte	0xff
	.zero		1


	//   ....[105]....
        /*07b8*/ 	.word	0x000065d0
        /*07bc*/ 	.word	0x000000ff
        /*07c0*/ 	.word	0x00000060
        /*07c4*/ 	.short	0x010a
        /*07c6*/ 	.byte	0x30
	.zero		1


	//   ....[106]....
        /*07c8*/ 	.word	0x00006610
        /*07cc*/ 	.word	0x00000054
        /*07d0*/ 	.word	0x000000d0
        /*07d4*/ 	.short	0x010a
        /*07d6*/ 	.byte	0xff
	.zero		1


	//   ....[107]....
        /*07d8*/ 	.word	0x00006700
        /*07dc*/ 	.word	0x000000ff
        /*07e0*/ 	.word	0x00000060
        /*07e4*/ 	.short	0x010a
        /*07e6*/ 	.byte	0x30
	.zero		1


	//   ....[108]....
        /*07e8*/ 	.word	0x000067f0
        /*07ec*/ 	.word	0x00000054
        /*07f0*/ 	.word	0x000000d0
        /*07f4*/ 	.short	0x010a
        /*07f6*/ 	.byte	0xff
	.zero		1


	//   ....[109]....
        /*07f8*/ 	.word	0x00006e00
        /*07fc*/ 	.word	0x00000000
        /*0800*/ 	.word	0x00000000
        /*0804*/ 	.short	0x0101
        /*0806*/ 	.byte	0xff
	.zero		1


	//   ....[110]....
        /*0808*/ 	.word	0x00006e10
        /*080c*/ 	.word	0x00000002
        /*0810*/ 	.word	0x00000060
        /*0814*/ 	.short	0x010a
        /*0816*/ 	.byte	0xff
	.zero		1


	//   ....[111]....
        /*0818*/ 	.word	0x00006ef0
        /*081c*/ 	.word	0x00000002
        /*0820*/ 	.word	0x00000060
        /*0824*/ 	.short	0x010a
        /*0826*/ 	.byte	0xff
	.zero		1


	//   ....[112]....
        /*0828*/ 	.word	0x000075a0
        /*082c*/ 	.word	0x00000010
        /*0830*/ 	.word	0x00000000
        /*0834*/ 	.short	0x0101
        /*0836*/ 	.byte	0xff
	.zero		1


	//   ....[113]....
        /*0838*/ 	.word	0x000075c0
        /*083c*/ 	.word	0x00000000
        /*0840*/ 	.word	0x00000060
        /*0844*/ 	.short	0x010a
        /*0846*/ 	.byte	0xff
	.zero		1


	//   ....[114]....
        /*0848*/ 	.word	0x00007690
        /*084c*/ 	.word	0x00000000
        /*0850*/ 	.word	0x00000060
        /*0854*/ 	.short	0x010a
        /*0856*/ 	.byte	0xff
	.zero		1


	//   ....[115]....
        /*0858*/ 	.word	0x00007d40
        /*085c*/ 	.word	0x00000010
        /*0860*/ 	.word	0x00000000
        /*0864*/ 	.short	0x0101
        /*0866*/ 	.byte	0xff
	.zero		1


	//   ....[116]....
        /*0868*/ 	.word	0x00007d60
        /*086c*/ 	.word	0x00000000
        /*0870*/ 	.word	0x00000060
        /*0874*/ 	.short	0x010a
        /*0876*/ 	.byte	0xff
	.zero		1


	//   ....[117]....
        /*0878*/ 	.word	0x00007e30
        /*087c*/ 	.word	0x00000000
        /*0880*/ 	.word	0x00000060
        /*0884*/ 	.short	0x010a
        /*0886*/ 	.byte	0xff
	.zero		1


	//   ....[118]....
        /*0888*/ 	.word	0x000080a0
        /*088c*/ 	.word	0x00000054
        /*0890*/ 	.word	0x00000000
        /*0894*/ 	.short	0x0101
        /*0896*/ 	.byte	0xff
	.zero		1


	//   ....[119]....
        /*0898*/ 	.word	0x00008530
        /*089c*/ 	.word	0x00000000
        /*08a0*/ 	.word	0x00000000
        /*08a4*/ 	.short	0x0101
        /*08a6*/ 	.byte	0xff
	.zero		1


	//   ....[120]....
        /*08a8*/ 	.word	0x000087a0
        /*08ac*/ 	.word	0x000000ff
        /*08b0*/ 	.word	0x00000000
        /*08b4*/ 	.short	0x0101
        /*08b6*/ 	.byte	0x04
	.zero		1


	//   ....[121]....
        /*08b8*/ 	.word	0x000087c0
        /*08bc*/ 	.word	0x00000002
        /*08c0*/ 	.word	0x00000120
        /*08c4*/ 	.short	0x010a
        /*08c6*/ 	.byte	0xff
	.zero		1


	//   ....[122]....
        /*08c8*/ 	.word	0x00008820
        /*08cc*/ 	.word	0x00000002
        /*08d0*/ 	.word	0x00000030
        /*08d4*/ 	.short	0x010a
        /*08d6*/ 	.byte	0xff
	.zero		1


	//   ....[123]....
        /*08d8*/ 	.word	0x00008880
        /*08dc*/ 	.word	0x00000002
        /*08e0*/ 	.word	0x00000030
        /*08e4*/ 	.short	0x010a
        /*08e6*/ 	.byte	0xff
	.zero		1


	//   ....[124]....
        /*08e8*/ 	.word	0x000088d0
        /*08ec*/ 	.word	0x00000002
        /*08f0*/ 	.word	0x000000b0
        /*08f4*/ 	.short	0x010a
        /*08f6*/ 	.byte	0xff
	.zero		1


	//   ....[125]....
        /*08f8*/ 	.word	0x00008930
        /*08fc*/ 	.word	0x00000000
        /*0900*/ 	.word	0x00000000
        /*0904*/ 	.short	0x010a
        /*0906*/ 	.byte	0xff
	.zero		1


	//   ....[126]....
        /*0908*/ 	.word	0x00008990
        /*090c*/ 	.word	0x00000000
        /*0910*/ 	.word	0x00000000
        /*0914*/ 	.short	0x010a
        /*0916*/ 	.byte	0xff
	.zero		1


	//   ....[127]....
        /*0918*/ 	.word	0x000089f0
        /*091c*/ 	.word	0x00000000
        /*0920*/ 	.word	0x00000000
        /*0924*/ 	.short	0x010a
        /*0926*/ 	.byte	0xff
	.zero		1


	//   ....[128]....
        /*0928*/ 	.word	0x00008a50
        /*092c*/ 	.word	0x00000000
        /*0930*/ 	.word	0x00000000
        /*0934*/ 	.short	0x010a
        /*0936*/ 	.byte	0xff
	.zero		1


	//   ....[129]....
        /*0938*/ 	.word	0x00008ab0
        /*093c*/ 	.word	0x00000000
        /*0940*/ 	.word	0x00000000
        /*0944*/ 	.short	0x010a
        /*0946*/ 	.byte	0xff
	.zero		1


	//   ....[130]....
        /*0948*/ 	.word	0x00008b00
        /*094c*/ 	.word	0x00000000
        /*0950*/ 	.word	0x00000110
        /*0954*/ 	.short	0x010a
        /*0956*/ 	.byte	0xff
	.zero		1


	//   ....[131]....
        /*0958*/ 	.word	0x00008b60
        /*095c*/ 	.word	0x00000000
        /*0960*/ 	.word	0x000000c0
        /*0964*/ 	.short	0x010a
        /*0966*/ 	.byte	0xff
	.zero		1


	//   ....[132]....
        /*0968*/ 	.word	0x00008bb0
        /*096c*/ 	.word	0x00000000
        /*0970*/ 	.word	0x000000b0
        /*0974*/ 	.short	0x010a
        /*0976*/ 	.byte	0xff
	.zero		1


	//   ....[133]....
        /*0978*/ 	.word	0x00008c10
        /*097c*/ 	.word	0x00000000
        /*0980*/ 	.word	0x000000c0
        /*0984*/ 	.short	0x010a
        /*0986*/ 	.byte	0xff
	.zero		1


	//   ....[134]....
        /*0988*/ 	.word	0x00008c70
        /*098c*/ 	.word	0x00000004
        /*0990*/ 	.word	0x00000008
        /*0994*/ 	.short	0x010a
        /*0996*/ 	.byte	0xff
	.zero		1


	//   ....[135]....
        /*0998*/ 	.word	0x00008d50
        /*099c*/ 	.word	0x00000002
        /*09a0*/ 	.word	0x00000008
        /*09a4*/ 	.short	0x010a
        /*09a6*/ 	.byte	0xff
	.zero		1


	//   ....[136]....
        /*09a8*/ 	.word	0x00008da0
        /*09ac*/ 	.word	0x00000000
        /*09b0*/ 	.word	0x000000b0
        /*09b4*/ 	.short	0x010a
        /*09b6*/ 	.byte	0xff
	.zero		1


	//   ....[137]....
        /*09b8*/ 	.word	0x00008e00
        /*09bc*/ 	.word	0x00000000
        /*09c0*/ 	.word	0x000000f0
        /*09c4*/ 	.short	0x010a
        /*09c6*/ 	.byte	0xff
	.zero		1


	//   ....[138]....
        /*09c8*/ 	.word	0x00008e60
        /*09cc*/ 	.word	0x00000000
        /*09d0*/ 	.word	0x00000000
        /*09d4*/ 	.short	0x010a
        /*09d6*/ 	.byte	0xff
	.zero		1


	//   ....[139]....
        /*09d8*/ 	.word	0x00008ec0
        /*09dc*/ 	.word	0x00000000
        /*09e0*/ 	.word	0x00000000
        /*09e4*/ 	.short	0x010a
        /*09e6*/ 	.byte	0xff
	.zero		1


	//   ....[140]....
        /*09e8*/ 	.word	0x00008f20
        /*09ec*/ 	.word	0x00000000
        /*09f0*/ 	.word	0x00000000
        /*09f4*/ 	.short	0x010a
        /*09f6*/ 	.byte	0xff
	.zero		1


	//   ....[141]....
        /*09f8*/ 	.word	0x00008f80
        /*09fc*/ 	.word	0x00000000
        /*0a00*/ 	.word	0x00000000
        /*0a04*/ 	.short	0x010a
        /*0a06*/ 	.byte	0xff
	.zero		1


	//   ....[142]....
        /*0a08*/ 	.word	0x00008fe0
        /*0a0c*/ 	.word	0x00000000
        /*0a10*/ 	.word	0x00000130
        /*0a14*/ 	.short	0x010a
        /*0a16*/ 	.byte	0xff
	.zero		1


	//   ....[143]....
        /*0a18*/ 	.word	0x00009030
        /*0a1c*/ 	.word	0x00000000
        /*0a20*/ 	.word	0x000000b0
        /*0a24*/ 	.short	0x010a
        /*0a26*/ 	.byte	0xff
	.zero		1


	//   ....[144]....
        /*0a28*/ 	.word	0x00009090
        /*0a2c*/ 	.word	0x00000000
        /*0a30*/ 	.word	0x000000a8
        /*0a34*/ 	.short	0x010a
        /*0a36*/ 	.byte	0xff
	.zero		1


	//   ....[145]....
        /*0a38*/ 	.word	0x000090f0
        /*0a3c*/ 	.word	0x00000000
        /*0a40*/ 	.word	0x00000080
        /*0a44*/ 	.short	0x010a
        /*0a46*/ 	.byte	0xff
	.zero		1


	//   ....[146]....
        /*0a48*/ 	.word	0x00009150
        /*0a4c*/ 	.word	0x00000000
        /*0a50*/ 	.word	0x00000088
        /*0a54*/ 	.short	0x010a
        /*0a56*/ 	.byte	0xff
	.zero		1


	//   ....[147]....
        /*0a58*/ 	.word	0x000091b0
        /*0a5c*/ 	.word	0x00000000
        /*0a60*/ 	.word	0x00000090
        /*0a64*/ 	.short	0x010a
        /*0a66*/ 	.byte	0xff
	.zero		1


	//   ....[148]....
        /*0a68*/ 	.word	0x00009210
        /*0a6c*/ 	.word	0x00000000
        /*0a70*/ 	.word	0x00000098
        /*0a74*/ 	.short	0x010a
        /*0a76*/ 	.byte	0xff
	.zero		1


	//   ....[149]....
        /*0a78*/ 	.word	0x00009270
        /*0a7c*/ 	.word	0x00000000
        /*0a80*/ 	.word	0x00000080
        /*0a84*/ 	.short	0x010a
        /*0a86*/ 	.byte	0xff
	.zero		1


	//   ....[150]....
        /*0a88*/ 	.word	0x000092d0
        /*0a8c*/ 	.word	0x00000000
        /*0a90*/ 	.word	0x00000088
        /*0a94*/ 	.short	0x010a
        /*0a96*/ 	.byte	0xff
	.zero		1


	//   ....[151]....
        /*0a98*/ 	.word	0x00009330
        /*0a9c*/ 	.word	0x00000000
        /*0aa0*/ 	.word	0x00000090
        /*0aa4*/ 	.short	0x010a
        /*0aa6*/ 	.byte	0xff
	.zero		1


	//   ....[152]....
        /*0aa8*/ 	.word	0x00009380
        /*0aac*/ 	.word	0x00000000
        /*0ab0*/ 	.word	0x000000b0
        /*0ab4*/ 	.short	0x010a
        /*0ab6*/ 	.byte	0xff
	.zero		1


	//   ....[153]....
        /*0ab8*/ 	.word	0x000093e0
        /*0abc*/ 	.word	0x00000002
        /*0ac0*/ 	.word	0x00000060
        /*0ac4*/ 	.short	0x010a
        /*0ac6*/ 	.byte	0xff
	.zero		1


	//   ....[154]....
        /*0ac8*/ 	.word	0x00009430
        /*0acc*/ 	.word	0x00000054
        /*0ad0*/ 	.word	0x000000d0
        /*0ad4*/ 	.short	0x010a
        /*0ad6*/ 	.byte	0xff
	.zero		1


	//   ....[155]....
        /*0ad8*/ 	.word	0x00009480
        /*0adc*/ 	.word	0x00000002
        /*0ae0*/ 	.word	0x00000060
        /*0ae4*/ 	.short	0x010a
        /*0ae6*/ 	.byte	0xff
	.zero		1


	//   ....[156]....
        /*0ae8*/ 	.word	0x000094d0
        /*0aec*/ 	.word	0x00000000
        /*0af0*/ 	.word	0x00000060
        /*0af4*/ 	.short	0x010a
        /*0af6*/ 	.byte	0xff
	.zero		1


	//   ....[157]....
        /*0af8*/ 	.word	0x00009520
        /*0afc*/ 	.word	0x00000000
        /*0b00*/ 	.word	0x00000060
        /*0b04*/ 	.short	0x010a
        /*0b06*/ 	.byte	0xff
	.zero		1


	//----- nvinfo : EIATTR_NUM_MBARRIERS
	.align		4
.L_47:
        /*0b08*/ 	.byte	0x03, 0x38
        /*0b0a*/ 	.short	0x0027


	//----- nvinfo : EIATTR_EXIT_INSTR_OFFSETS
	.align		4
        /*0b0c*/ 	.byte	0x04, 0x1c
        /*0b0e*/ 	.short	(.L_49 - .L_48)


	//   ....[0]....
.L_48:
        /*0b10*/ 	.word	0x00002ab0


	//   ....[1]....
        /*0b14*/ 	.word	0x00002fb0


	//   ....[2]....
        /*0b18*/ 	.word	0x00003010


	//   ....[3]....
        /*0b1c*/ 	.word	0x00004550


	//   ....[4]....
        /*0b20*/ 	.word	0x00005720


	//   ....[5]....
        /*0b24*/ 	.word	0x00005760


	//   ....[6]....
        /*0b28*/ 	.word	0x00008690


	//   ....[7]....
        /*0b2c*/ 	.word	0x00008710


	//   ....[8]....
        /*0b30*/ 	.word	0x00008740


	//   ....[9]....
        /*0b34*/ 	.word	0x000087b0


	//----- nvinfo : EIATTR_MAX_THREADS
	.align		4
.L_49:
        /*0b38*/ 	.byte	0x04, 0x05
        /*0b3a*/ 	.short	(.L_51 - .L_50)
.L_50:
        /*0b3c*/ 	.word	0x00000100
        /*0b40*/ 	.word	0x00000001
        /*0b44*/ 	.word	0x00000001


	//----- nvinfo : EIATTR_CRS_STACK_SIZE
	.align		4
.L_51:
        /*0b48*/ 	.byte	0x04, 0x1e
        /*0b4a*/ 	.short	(.L_53 - .L_52)
.L_52:
        /*0b4c*/ 	.word	0x00000000


	//----- nvinfo : EIATTR_CBANK_PARAM_SIZE
	.align		4
.L_53:
        /*0b50*/ 	.byte	0x03, 0x19
        /*0b52*/ 	.short	0x0800


	//----- nvinfo : EIATTR_PARAM_CBANK
	.align		4
        /*0b54*/ 	.byte	0x04, 0x0a
        /*0b56*/ 	.short	(.L_55 - .L_54)
	.align		4
.L_54:
        /*0b58*/ 	.word	index@(.nv.constant0._ZN7cutlass13device_kernelINS_4gemm6kernel13GemmUniversalIN4cute5tupleIJiiiiEEENS1_10collective13CollectiveMmaINS1_35MainloopSm100TmaUmmaWarpSpecializedILi6ELi2ELi4ENS5_IJNS4_1CILi2EEENSA_ILi1EEESC_EEEEENS5_IJNSA_ILi128EEESF_NSA_ILi64EEEEEEfNS5_IJlSC_lEEEfSI_NS4_8TiledMMAINS4_8MMA_AtomIJNS4_23SM100_MMA_TF32_2x1SM_SSINS_10tfloat32_tESM_fLi128ELi128ELNS4_4UMMA5MajorE0ELSO_0ELNSN_7ScaleInE0ELSP_0EEEEEENS4_6LayoutINS5_IJSC_SC_SC_EEENS5_IJNSA_ILi0EEESU_SU_EEEEENS5_IJNS4_10UnderscoreESX_SX_EEEEENS4_18SM100_TMA_2SM_LOADENS4_14ComposedLayoutINS4_7SwizzleILi3ELi4ELi3EEENS4_18smem_ptr_flag_bitsILi32EEENSS_INS5_IJNSA_ILi8EEENSA_ILi32EEEEEENS5_IJS17_SC_EEEEEEEvNS4_8identityES10_S1B_vS1C_EENS_8epilogue10collective18CollectiveEpilogueINS1E_23Sm100TmaWarpSpecializedILi4ELi2ELi16ELb1ELb0EEEJNS5_IJSG_SF_SG_EEENS5_IJNSS_ISG_SC_EENSS_INS5_IJNSA_ILi16EEESB_EEENS5_IJSC_SG_EEEEEEEEfSI_fSI_NS1E_6fusion15FusionCallbacksIS1I_NS1Q_17LinearCombinationIffffLNS_15FloatRoundStyleE2EEES1J_S1P_JEEENS4_5SM1004TMEM4LOAD26SM100_TMEM_LOAD_32dp32b16xENS4_13SM90_TMA_LOADENS11_INS12_ILi2ELi4ELi3EEES15_NSS_INS5_IJS16_S1L_EEENS5_IJS1L_SC_EEEEEEENS4_39AutoVectorizingCopyWithAssumedAlignmentILi128EEENS4_14SM90_TMA_STOREES25_S27_S27_EEEvvEEEEvNT_6ParamsE)
        /*0b5c*/ 	.short	0x0380
        /*0b5e*/ 	.short	0x0800


	//----- nvinfo : EIATTR_SW_WAR
	.align		4
.L_55:
        /*0b60*/ 	.byte	0x04, 0x36
        /*0b62*/ 	.short	(.L_57 - .L_56)
.L_56:
        /*0b64*/ 	.word	0x00000008
.L_57:


//--------------------- .nv.callgraph             --------------------------
	.section	.nv.callgraph,"",@"SHT_CUDA_CALLGRAPH"
	.align	4
	.sectionentsize	8
	.align		4
        /*0000*/ 	.word	0x00000000
	.align		4
        /*0004*/ 	.word	0xffffffff
	.align		4
        /*0008*/ 	.word	index@(_ZN7cutlass13device_kernelINS_4gemm6kernel13GemmUniversalIN4cute5tupleIJiiiiEEENS1_10collective13CollectiveMmaINS1_35MainloopSm100TmaUmmaWarpSpecializedILi6ELi2ELi4ENS5_IJNS4_1CILi2EEENSA_ILi1EEESC_EEEEENS5_IJNSA_ILi128EEESF_NSA_ILi64EEEEEEfNS5_IJlSC_lEEEfSI_NS4_8TiledMMAINS4_8MMA_AtomIJNS4_23SM100_MMA_TF32_2x1SM_SSINS_10tfloat32_tESM_fLi128ELi128ELNS4_4UMMA5MajorE0ELSO_0ELNSN_7ScaleInE0ELSP_0EEEEEENS4_6LayoutINS5_IJSC_SC_SC_EEENS5_IJNSA_ILi0EEESU_SU_EEEEENS5_IJNS4_10UnderscoreESX_SX_EEEEENS4_18SM100_TMA_2SM_LOADENS4_14ComposedLayoutINS4_7SwizzleILi3ELi4ELi3EEENS4_18smem_ptr_flag_bitsILi32EEENSS_INS5_IJNSA_ILi8EEENSA_ILi32EEEEEENS5_IJS17_SC_EEEEEEEvNS4_8identityES10_S1B_vS1C_EENS_8epilogue10collective18CollectiveEpilogueINS1E_23Sm100TmaWarpSpecializedILi4ELi2ELi16ELb1ELb0EEEJNS5_IJSG_SF_SG_EEENS5_IJNSS_ISG_SC_EENSS_INS5_IJNSA_ILi16EEESB_EEENS5_IJSC_SG_EEEEEEEEfSI_fSI_NS1E_6fusion15FusionCallbacksIS1I_NS1Q_17LinearCombinationIffffLNS_15FloatRoundStyleE2EEES1J_S1P_JEEENS4_5SM1004TMEM4LOAD26SM100_TMEM_LOAD_32dp32b16xENS4_13SM90_TMA_LOADENS11_INS12_ILi2ELi4ELi3EEES15_NSS_INS5_IJS16_S1L_EEENS5_IJS1L_SC_EEEEEEENS4_39AutoVectorizingCopyWithAssumedAlignmentILi128EEENS4_14SM90_TMA_STOREES25_S27_S27_EEEvvEEEEvNT_6ParamsE)
	.align		4
        /*000c*/ 	.word	index@(__assertfail)
	.align		4
        /*0010*/ 	.word	0x00000000
	.align		4
        /*0014*/ 	.word	0xfffffffe
	.align		4
        /*0018*/ 	.word	0x00000000
	.align		4
        /*001c*/ 	.word	0xfffffffd
	.align		4
        /*0020*/ 	.word	0x00000000
	.align		4
        /*0024*/ 	.word	0xfffffffc


//--------------------- .nv.constant4             --------------------------
	.section	.nv.constant4,"a",@progbits
	.align	8
	.align		8
.nv.constant4:
        /*0000*/ 	.dword	__assertfail
	.align		8
        /*0008*/ 	.dword	__unnamed_1
	.align		8
        /*0010*/ 	.dword	__unnamed_2
	.align		8
        /*0018*/ 	.dword	_ZN40_INTERNAL_9af80753_4_k_cu_f21f6f9f_320504cuda3std3__45__cpo5beginE
	.align		8
        /*0020*/ 	.dword	_ZN40_INTERNAL_9af80753_4_k_cu_f21f6f9f_320504cuda3std3__45__cpo3endE
	.align		8
        /*0028*/ 	.dword	_ZN40_INTERNAL_9af80753_4_k_cu_f21f6f9f_320504cuda3std3__45__cpo6cbeginE
	.align		8
        /*0030*/ 	.dword	_ZN40_INTERNAL_9af80753_4_k_cu_f21f6f9f_320504cuda3std3__45__cpo4cendE
	.align		8
        /*0038*/ 	.dword	_ZN40_INTERNAL_9af80753_4_k_cu_f21f6f9f_320504cuda3std3__442_GLOBAL__N__9af80753_4_k_cu_f21f6f9f_320506ignoreE
	.align		8
        /*0040*/ 	.dword	_ZN40_INTERNAL_9af80753_4_k_cu_f21f6f9f_320504cuda3std3__419piecewise_constructE
	.align		8
        /*0048*/ 	.dword	_ZN40_INTERNAL_9af80753_4_k_cu_f21f6f9f_320504cuda3std3__48in_placeE
	.align		8
        /*0050*/ 	.dword	_ZN40_INTERNAL_9af80753_4_k_cu_f21f6f9f_320504cuda3std6ranges3__45__cpo4swapE
	.align		8
        /*0058*/ 	.dword	_ZN40_INTERNAL_9af80753_4_k_cu_f21f6f9f_320504cuda3std6ranges3__45__cpo9iter_moveE
	.align		8
        /*0060*/ 	.dword	_ZN40_INTERNAL_9af80753_4_k_cu_f21f6f9f_320504cute7productE
	.align		8
        /*0068*/ 	.dword	_ZN40_INTERNAL_9af80753_4_k_cu_f21f6f9f_320504cute1_E
	.align		8
        /*0070*/ 	.dword	$str$25
	.align		8
        /*0078*/ 	.dword	$str$26
	.align		8
        /*0080*/ 	.dword	$str$27
	.align		8
        /*0088*/ 	.dword	$str$28


//--------------------- .text._ZN7cutlass13device_kernelINS_4gemm6kernel13GemmUniversalIN4cute5tupleIJiiiiEEENS1_10collective13CollectiveMmaINS1_35MainloopSm100TmaUmmaWarpSpecializedILi6ELi2ELi4ENS5_IJNS4_1CILi2EEENSA_ILi1EEESC_EEEEENS5_IJNSA_ILi128EEESF_NSA_ILi64EEEEEEfNS5_IJlSC_lEEEfSI_NS4_8TiledMMAINS4_8MMA_AtomIJNS4_23SM100_MMA_TF32_2x1SM_SSINS_10tfloat32_tESM_fLi128ELi128ELNS4_4UMMA5MajorE0ELSO_0ELNSN_7ScaleInE0ELSP_0EEEEEENS4_6LayoutINS5_IJSC_SC_SC_EEENS5_IJNSA_ILi0EEESU_SU_EEEEENS5_IJNS4_10UnderscoreESX_SX_EEEEENS4_18SM100_TMA_2SM_LOADENS4_14ComposedLayoutINS4_7SwizzleILi3ELi4ELi3EEENS4_18smem_ptr_flag_bitsILi32EEENSS_INS5_IJNSA_ILi8EEENSA_ILi32EEEEEENS5_IJS17_SC_EEEEEEEvNS4_8identityES10_S1B_vS1C_EENS_8epilogue10collective18CollectiveEpilogueINS1E_23Sm100TmaWarpSpecializedILi4ELi2ELi16ELb1ELb0EEEJNS5_IJSG_SF_SG_EEENS5_IJNSS_ISG_SC_EENSS_INS5_IJNSA_ILi16EEESB_EEENS5_IJSC_SG_EEEEEEEEfSI_fSI_NS1E_6fusion15FusionCallbacksIS1I_NS1Q_17LinearCombinationIffffLNS_15FloatRoundStyleE2EEES1J_S1P_JEEENS4_5SM1004TMEM4LOAD26SM100_TMEM_LOAD_32dp32b16xENS4_13SM90_TMA_LOADENS11_INS12_ILi2ELi4ELi3EEES15_NSS_INS5_IJS16_S1L_EEENS5_IJS1L_SC_EEEEEEENS4_39AutoVectorizingCopyWithAssumedAlignmentILi128EEENS4_14SM90_TMA_STOREES25_S27_S27_EEEvvEEEEvNT_6ParamsE --------------------------
	.section	.text._ZN7cutlass13device_kernelINS_4gemm6kernel13GemmUniversalIN4cute5tupleIJiiiiEEENS1_10collective13CollectiveMmaINS1_35MainloopSm100TmaUmmaWarpSpecializedILi6ELi2ELi4ENS5_IJNS4_1CILi2EEENSA_ILi1EEESC_EEEEENS5_IJNSA_ILi128EEESF_NSA_ILi64EEEEEEfNS5_IJlSC_lEEEfSI_NS4_8TiledMMAINS4_8MMA_AtomIJNS4_23SM100_MMA_TF32_2x1SM_SSINS_10tfloat32_tESM_fLi128ELi128ELNS4_4UMMA5MajorE0ELSO_0ELNSN_7ScaleInE0ELSP_0EEEEEENS4_6LayoutINS5_IJSC_SC_SC_EEENS5_IJNSA_ILi0EEESU_SU_EEEEENS5_IJNS4_10UnderscoreESX_SX_EEEEENS4_18SM100_TMA_2SM_LOADENS4_14ComposedLayoutINS4_7SwizzleILi3ELi4ELi3EEENS4_18smem_ptr_flag_bitsILi32EEENSS_INS5_IJNSA_ILi8EEENSA_ILi32EEEEEENS5_IJS17_SC_EEEEEEEvNS4_8identityES10_S1B_vS1C_EENS_8epilogue10collective18CollectiveEpilogueINS1E_23Sm100TmaWarpSpecializedILi4ELi2ELi16ELb1ELb0EEEJNS5_IJSG_SF_SG_EEENS5_IJNSS_ISG_SC_EENSS_INS5_IJNSA_ILi16EEESB_EEENS5_IJSC_SG_EEEEEEEEfSI_fSI_NS1E_6fusion15FusionCallbacksIS1I_NS1Q_17LinearCombinationIffffLNS_15FloatRoundStyleE2EEES1J_S1P_JEEENS4_5SM1004TMEM4LOAD26SM100_TMEM_LOAD_32dp32b16xENS4_13SM90_TMA_LOADENS11_INS12_ILi2ELi4ELi3EEES15_NSS_INS5_IJS16_S1L_EEENS5_IJS1L_SC_EEEEEEENS4_39AutoVectorizingCopyWithAssumedAlignmentILi128EEENS4_14SM90_TMA_STOREES25_S27_S27_EEEvvEEEEvNT_6ParamsE,"ax",@progbits
	.align	128
.text._ZN7cutlass13device_kernelINS_4gemm6kernel13GemmUniversalIN4cute5tupleIJiiiiEEENS1_10collective13CollectiveMmaINS1_35MainloopSm100TmaUmmaWarpSpecializedILi6ELi2ELi4ENS5_IJNS4_1CILi2EEENSA_ILi1EEESC_EEEEENS5_IJNSA_ILi128EEESF_NSA_ILi64EEEEEEfNS5_IJlSC_lEEEfSI_NS4_8TiledMMAINS4_8MMA_AtomIJNS4_23SM100_MMA_TF32_2x1SM_SSINS_10tfloat32_tESM_fLi128ELi128ELNS4_4UMMA5MajorE0ELSO_0ELNSN_7ScaleInE0ELSP_0EEEEEENS4_6LayoutINS5_IJSC_SC_SC_EEENS5_IJNSA_ILi0EEESU_SU_EEEEENS5_IJNS4_10UnderscoreESX_SX_EEEEENS4_18SM100_TMA_2SM_LOADENS4_14ComposedLayoutINS4_7SwizzleILi3ELi4ELi3EEENS4_18smem_ptr_flag_bitsILi32EEENSS_INS5_IJNSA_ILi8EEENSA_ILi32EEEEEENS5_IJS17_SC_EEEEEEEvNS4_8identityES10_S1B_vS1C_EENS_8epilogue10collective18CollectiveEpilogueINS1E_23Sm100TmaWarpSpecializedILi4ELi2ELi16ELb1ELb0EEEJNS5_IJSG_SF_SG_EEENS5_IJNSS_ISG_SC_EENSS_INS5_IJNSA_ILi16EEESB_EEENS5_IJSC_SG_EEEEEEEEfSI_fSI_NS1E_6fusion15FusionCallbacksIS1I_NS1Q_17LinearCombinationIffffLNS_15FloatRoundStyleE2EEES1J_S1P_JEEENS4_5SM1004TMEM4LOAD26SM100_TMEM_LOAD_32dp32b16xENS4_13SM90_TMA_LOADENS11_INS12_ILi2ELi4ELi3EEES15_NSS_INS5_IJS16_S1L_EEENS5_IJS1L_SC_EEEEEEENS4_39AutoVectorizingCopyWithAssumedAlignmentILi128EEENS4_14SM90_TMA_STOREES25_S27_S27_EEEvvEEEEvNT_6ParamsE:
        .type           _ZN7cutlass13device_kernelINS_4gemm6kernel13GemmUniversalIN4cute5tupleIJiiiiEEENS1_10collective13CollectiveMmaINS1_35MainloopSm100TmaUmmaWarpSpecializedILi6ELi2ELi4ENS5_IJNS4_1CILi2EEENSA_ILi1EEESC_EEEEENS5_IJNSA_ILi128EEESF_NSA_ILi64EEEEEEfNS5_IJlSC_lEEEfSI_NS4_8TiledMMAINS4_8MMA_AtomIJNS4_23SM100_MMA_TF32_2x1SM_SSINS_10tfloat32_tESM_fLi128ELi128ELNS4_4UMMA5MajorE0ELSO_0ELNSN_7ScaleInE0ELSP_0EEEEEENS4_6LayoutINS5_IJSC_SC_SC_EEENS5_IJNSA_ILi0EEESU_SU_EEEEENS5_IJNS4_10UnderscoreESX_SX_EEEEENS4_18SM100_TMA_2SM_LOADENS4_14ComposedLayoutINS4_7SwizzleILi3ELi4ELi3EEENS4_18smem_ptr_flag_bitsILi32EEENSS_INS5_IJNSA_ILi8EEENSA_ILi32EEEEEENS5_IJS17_SC_EEEEEEEvNS4_8identityES10_S1B_vS1C_EENS_8epilogue10collective18CollectiveEpilogueINS1E_23Sm100TmaWarpSpecializedILi4ELi2ELi16ELb1ELb0EEEJNS5_IJSG_SF_SG_EEENS5_IJNSS_ISG_SC_EENSS_INS5_IJNSA_ILi16EEESB_EEENS5_IJSC_SG_EEEEEEEEfSI_fSI_NS1E_6fusion15FusionCallbacksIS1I_NS1Q_17LinearCombinationIffffLNS_15FloatRoundStyleE2EEES1J_S1P_JEEENS4_5SM1004TMEM4LOAD26SM100_TMEM_LOAD_32dp32b16xENS4_13SM90_TMA_LOADENS11_INS12_ILi2ELi4ELi3EEES15_NSS_INS5_IJS16_S1L_EEENS5_IJS1L_SC_EEEEEEENS4_39AutoVectorizingCopyWithAssumedAlignmentILi128EEENS4_14SM90_TMA_STOREES25_S27_S27_EEEvvEEEEvNT_6ParamsE,@function
        .size           _ZN7cutlass13device_kernelINS_4gemm6kernel13GemmUniversalIN4cute5tupleIJiiiiEEENS1_10collective13CollectiveMmaINS1_35MainloopSm100TmaUmmaWarpSpecializedILi6ELi2ELi4ENS5_IJNS4_1CILi2EEENSA_ILi1EEESC_EEEEENS5_IJNSA_ILi128EEESF_NSA_ILi64EEEEEEfNS5_IJlSC_lEEEfSI_NS4_8TiledMMAINS4_8MMA_AtomIJNS4_23SM100_MMA_TF32_2x1SM_SSINS_10tfloat32_tESM_fLi128ELi128ELNS4_4UMMA5MajorE0ELSO_0ELNSN_7ScaleInE0ELSP_0EEEEEENS4_6LayoutINS5_IJSC_SC_SC_EEENS5_IJNSA_ILi0EEESU_SU_EEEEENS5_IJNS4_10UnderscoreESX_SX_EEEEENS4_18SM100_TMA_2SM_LOADENS4_14ComposedLayoutINS4_7SwizzleILi3ELi4ELi3EEENS4_18smem_ptr_flag_bitsILi32EEENSS_INS5_IJNSA_ILi8EEENSA_ILi32EEEEEENS5_IJS17_SC_EEEEEEEvNS4_8identityES10_S1B_vS1C_EENS_8epilogue10collective18CollectiveEpilogueINS1E_23Sm100TmaWarpSpecializedILi4ELi2ELi16ELb1ELb0EEEJNS5_IJSG_SF_SG_EEENS5_IJNSS_ISG_SC_EENSS_INS5_IJNSA_ILi16EEESB_EEENS5_IJSC_SG_EEEEEEEEfSI_fSI_NS1E_6fusion15FusionCallbacksIS1I_NS1Q_17LinearCombinationIffffLNS_15FloatRoundStyleE2EEES1J_S1P_JEEENS4_5SM1004TMEM4LOAD26SM100_TMEM_LOAD_32dp32b16xENS4_13SM90_TMA_LOADENS11_INS12_ILi2ELi4ELi3EEES15_NSS_INS5_IJS16_S1L_EEENS5_IJS1L_SC_EEEEEEENS4_39AutoVectorizingCopyWithAssumedAlignmentILi128EEENS4_14SM90_TMA_STOREES25_S27_S27_EEEvvEEEEvNT_6ParamsE,(.L_x_203 - _ZN7cutlass13device_kernelINS_4gemm6kernel13GemmUniversalIN4cute5tupleIJiiiiEEENS1_10collective13CollectiveMmaINS1_35MainloopSm100TmaUmmaWarpSpecializedILi6ELi2ELi4ENS5_IJNS4_1CILi2EEENSA_ILi1EEESC_EEEEENS5_IJNSA_ILi128EEESF_NSA_ILi64EEEEEEfNS5_IJlSC_lEEEfSI_NS4_8TiledMMAINS4_8MMA_AtomIJNS4_23SM100_MMA_TF32_2x1SM_SSINS_10tfloat32_tESM_fLi128ELi128ELNS4_4UMMA5MajorE0ELSO_0ELNSN_7ScaleInE0ELSP_0EEEEEENS4_6LayoutINS5_IJSC_SC_SC_EEENS5_IJNSA_ILi0EEESU_SU_EEEEENS5_IJNS4_10UnderscoreESX_SX_EEEEENS4_18SM100_TMA_2SM_LOADENS4_14ComposedLayoutINS4_7SwizzleILi3ELi4ELi3EEENS4_18smem_ptr_flag_bitsILi32EEENSS_INS5_IJNSA_ILi8EEENSA_ILi32EEEEEENS5_IJS17_SC_EEEEEEEvNS4_8identityES10_S1B_vS1C_EENS_8epilogue10collective18CollectiveEpilogueINS1E_23Sm100TmaWarpSpecializedILi4ELi2ELi16ELb1ELb0EEEJNS5_IJSG_SF_SG_EEENS5_IJNSS_ISG_SC_EENSS_INS5_IJNSA_ILi16EEESB_EEENS5_IJSC_SG_EEEEEEEEfSI_fSI_NS1E_6fusion15FusionCallbacksIS1I_NS1Q_17LinearCombinationIffffLNS_15FloatRoundStyleE2EEES1J_S1P_JEEENS4_5SM1004TMEM4LOAD26SM100_TMEM_LOAD_32dp32b16xENS4_13SM90_TMA_LOADENS11_INS12_ILi2ELi4ELi3EEES15_NSS_INS5_IJS16_S1L_EEENS5_IJS1L_SC_EEEEEEENS4_39AutoVectorizingCopyWithAssumedAlignmentILi128EEENS4_14SM90_TMA_STOREES25_S27_S27_EEEvvEEEEvNT_6ParamsE)
        .other          _ZN7cutlass13device_kernelINS_4gemm6kernel13GemmUniversalIN4cute5tupleIJiiiiEEENS1_10collective13CollectiveMmaINS1_35MainloopSm100TmaUmmaWarpSpecializedILi6ELi2ELi4ENS5_IJNS4_1CILi2EEENSA_ILi1EEESC_EEEEENS5_IJNSA_ILi128EEESF_NSA_ILi64EEEEEEfNS5_IJlSC_lEEEfSI_NS4_8TiledMMAINS4_8MMA_AtomIJNS4_23SM100_MMA_TF32_2x1SM_SSINS_10tfloat32_tESM_fLi128ELi128ELNS4_4UMMA5MajorE0ELSO_0ELNSN_7ScaleInE0ELSP_0EEEEEENS4_6LayoutINS5_IJSC_SC_SC_EEENS5_IJNSA_ILi0EEESU_SU_EEEEENS5_IJNS4_10UnderscoreESX_SX_EEEEENS4_18SM100_TMA_2SM_LOADENS4_14ComposedLayoutINS4_7SwizzleILi3ELi4ELi3EEENS4_18smem_ptr_flag_bitsILi32EEENSS_INS5_IJNSA_ILi8EEENSA_ILi32EEEEEENS5_IJS17_SC_EEEEEEEvNS4_8identityES10_S1B_vS1C_EENS_8epilogue10collective18CollectiveEpilogueINS1E_23Sm100TmaWarpSpecializedILi4ELi2ELi16ELb1ELb0EEEJNS5_IJSG_SF_SG_EEENS5_IJNSS_ISG_SC_EENSS_INS5_IJNSA_ILi16EEESB_EEENS5_IJSC_SG_EEEEEEEEfSI_fSI_NS1E_6fusion15FusionCallbacksIS1I_NS1Q_17LinearCombinationIffffLNS_15FloatRoundStyleE2EEES1J_S1P_JEEENS4_5SM1004TMEM4LOAD26SM100_TMEM_LOAD_32dp32b16xENS4_13SM90_TMA_LOADENS11_INS12_ILi2ELi4ELi3EEES15_NSS_INS5_IJS16_S1L_EEENS5_IJS1L_SC_EEEEEEENS4_39AutoVectorizingCopyWithAssumedAlignmentILi128EEENS4_14SM90_TMA_STOREES25_S27_S27_EEEvvEEEEvNT_6ParamsE,@"STO_CUDA_ENTRY STV_DEFAULT"
_ZN7cutlass13device_kernelINS_4gemm6kernel13GemmUniversalIN4cute5tupleIJiiiiEEENS1_10collective13CollectiveMmaINS1_35MainloopSm100TmaUmmaWarpSpecializedILi6ELi2ELi4ENS5_IJNS4_1CILi2EEENSA_ILi1EEESC_EEEEENS5_IJNSA_ILi128EEESF_NSA_ILi64EEEEEEfNS5_IJlSC_lEEEfSI_NS4_8TiledMMAINS4_8MMA_AtomIJNS4_23SM100_MMA_TF32_2x1SM_SSINS_10tfloat32_tESM_fLi128ELi128ELNS4_4UMMA5MajorE0ELSO_0ELNSN_7ScaleInE0ELSP_0EEEEEENS4_6LayoutINS5_IJSC_SC_SC_EEENS5_IJNSA_ILi0EEESU_SU_EEEEENS5_IJNS4_10UnderscoreESX_SX_EEEEENS4_18SM100_TMA_2SM_LOADENS4_14ComposedLayoutINS4_7SwizzleILi3ELi4ELi3EEENS4_18smem_ptr_flag_bitsILi32EEENSS_INS5_IJNSA_ILi8EEENSA_ILi32EEEEEENS5_IJS17_SC_EEEEEEEvNS4_8identityES10_S1B_vS1C_EENS_8epilogue10collective18CollectiveEpilogueINS1E_23Sm100TmaWarpSpecializedILi4ELi2ELi16ELb1ELb0EEEJNS5_IJSG_SF_SG_EEENS5_IJNSS_ISG_SC_EENSS_INS5_IJNSA_ILi16EEESB_EEENS5_IJSC_SG_EEEEEEEEfSI_fSI_NS1E_6fusion15FusionCallbacksIS1I_NS1Q_17LinearCombinationIffffLNS_15FloatRoundStyleE2EEES1J_S1P_JEEENS4_5SM1004TMEM4LOAD26SM100_TMEM_LOAD_32dp32b16xENS4_13SM90_TMA_LOADENS11_INS12_ILi2ELi4ELi3EEES15_NSS_INS5_IJS16_S1L_EEENS5_IJS1L_SC_EEEEEEENS4_39AutoVectorizingCopyWithAssumedAlignmentILi128EEENS4_14SM90_TMA_STOREES25_S27_S27_EEEvvEEEEvNT_6ParamsE:
[----:B------:R-:W1:Y:S01]  /*0000*/  LDC R1, c[0x0][0x37c] ;  /* 0x0000df00ff017b82 */ /* 0x000e620000000800 */
[----:B------:R-:W2:Y:S01]  /*0010*/  S2R R77, SR_TID.X ;  /* 0x00000000004d7919 */ /* 0x000ea20000002100 */
[----:B------:R-:W3:Y:S06]  /*0020*/  LDCU.64 UR6, c[0x0][0x890] ;  /* 0x00011200ff0677ac */ /* 0x000eec0008000a00 */
[----:B------:R-:W4:Y:S01]  /*0030*/  S2UR UR37, SR_CgaCtaId ;  /* 0x00000000002579c3 */ /* 0x000f220000008800 */
[----:B------:R-:W-:Y:S02]  /*0040*/  PRMT R64, RZ, 0x7610, R64 ;  /* 0x00007610ff407816 */ /* 0x000fe40000000040 */
[----:B------:R-:W-:Y:S01]  /*0050*/  ELECT P1, URZ, PT ;  /* 0x0000000000ff782f */ /* 0x000fe20003820000 */
[----:B------:R-:W1:Y:S01]  /*0060*/  LDCU.64 UR46, c[0x0][0x358] ;  /* 0x00006b00ff2e77ac */ /* 0x000e620008000a00 */
[----:B---3--:R-:W-:-:S04]  /*0070*/  UISETP.NE.U32.AND UP0, UPT, UR6, URZ, UPT ;  /* 0x000000ff0600728c */ /* 0x008fc8000bf05070 */
[----:B------:R-:W-:Y:S02]  /*0080*/  UISETP.NE.AND.EX UP0, UPT, UR7, URZ, UPT, UP0 ;  /* 0x000000ff0700728c */ /* 0x000fe4000bf05300 */
[----:B----4-:R-:W-:Y:S02]  /*0090*/  ULOP3.LUT UR5, UR37, 0x1, URZ, 0xc0, !UPT ;  /* 0x0000000125057892 */ /* 0x010fe4000f8ec0ff */
[----:B------:R-:W-:Y:S01]  /*00a0*/  ULOP3.LUT UR4, UR37, 0x1, URZ, 0x3c, !UPT ;  /* 0x0000000125047892 */ /* 0x000fe2000f8e3cff */
[----:B--2---:R-:W-:-:S05]  /*00b0*/  SHF.R.U32.HI R68, RZ, 0x5, R77 ;  /* 0x00000005ff447819 */ /* 0x004fca000001164d */
[----:B------:R-:W2:Y:S02]  /*00c0*/  SHFL.IDX PT, R0, R68, RZ, 0x1f ;  /* 0x00001fff44007589 */ /* 0x000ea400000e0000 */
[----:B--2---:R-:W-:Y:S01]  /*00d0*/  R2UR UR10, R0 ;  /* 0x00000000000a72ca */ /* 0x004fe200000e0000 */
[----:B-1----:R-:W-:-:S14]  /*00e0*/  BRA.U UP0, `(.L_x_0) ;  /* 0x00000001002c7547 */ /* 0x002fdc000b800000 */
[----:B------:R-:W1:Y:S02]  /*00f0*/  LDCU.64 UR8, c[0x0][0x888] ;  /* 0x00011100ff0877ac */ /* 0x000e640008000a00 */
[----:B-1----:R-:W-:-:S04]  /*0100*/  UISETP.NE.U32.AND UP0, UPT, UR8, URZ, UPT ;  /* 0x000000ff0800728c */ /* 0x002fc8000bf05070 */
[----:B------:R-:W-:-:S09]  /*0110*/  UISETP.NE.AND.EX UP0, UPT, UR9, URZ, UPT, UP0 ;  /* 0x000000ff0900728c */ /* 0x000fd2000bf05300 */
[----:B------:R-:W-:Y:S05]  /*0120*/  BRA.U !UP0, `(.L_x_1) ;  /* 0x0000000108107547 */ /* 0x000fea000b800000 */
[----:B------:R-:W1:Y:S02]  /*0130*/  LDC.64 R2, c[0x0][0x888] ;  /* 0x00022200ff027b82 */ /* 0x000e640000000a00 */
[----:B-1----:R1:W5:Y:S01]  /*0140*/  LDG.E R35, desc[UR46][R2.64] ;  /* 0x0000002e02237981 */ /* 0x002362000c1e1900 */
[----:B------:R-:W-:Y:S01]  /*0150*/  HFMA2 R64, -RZ, RZ, 0, 5.9604644775390625e-08 ;  /* 0x00000001ff407431 */ /* 0x000fe200000001ff */
[----:B------:R-:W-:Y:S05]  /*0160*/  BRA `(.L_x_0) ;  /* 0x00000000000c7947 */ /* 0x000fea0003800000 */
.L_x_1:
[----:B------:R-:W1:Y:S01]  /*0170*/  LDCU UR8, c[0x0][0x880] ;  /* 0x00011000ff0877ac */ /* 0x000e620008000800 */
[----:B------:R-:W-:Y:S01]  /*0180*/  HFMA2 R64, -RZ, RZ, 0, 5.9604644775390625e-08 ;  /* 0x00000001ff407431 */ /* 0x000fe200000001ff */
[----:B-1----:R-:W-:-:S07]  /*0190*/  MOV R35, UR8 ;  /* 0x0000000800237c02 */ /* 0x002fce0008000f00 */
.L_x_0:
[----:B------:R-:W2:Y:S02]  /*01a0*/  LDCU.64 UR8, c[0x0][0x8b0] ;  /* 0x00011600ff0877ac */ /* 0x000ea40008000a00 */
[----:B--2---:R-:W-:-:S04]  /*01b0*/  UISETP.NE.U32.AND UP0, UPT, UR8, URZ, UPT ;  /* 0x000000ff0800728c */ /* 0x004fc8000bf05070 */
[----:B------:R-:W-:-:S09]  /*01c0*/  UISETP.NE.AND.EX UP0, UPT, UR9, URZ, UPT, UP0 ;  /* 0x000000ff0900728c */ /* 0x000fd2000bf05300 */
[----:B------:R-:W-:Y:S05]  /*01d0*/  BRA.U UP0, `(.L_x_2) ;  /* 0x0000000100247547 */ /* 0x000fea000b800000 */
[----:B------:R-:W2:Y:S02]  /*01e0*/  LDCU.64 UR8, c[0x0][0x8a8] ;  /* 0x00011500ff0877ac */ /* 0x000ea40008000a00 */
[----:B--2---:R-:W-:-:S04]  /*01f0*/  UISETP.NE.U32.AND UP0, UPT, UR8, URZ, UPT ;  /* 0x000000ff0800728c */ /* 0x004fc8000bf05070 */
[----:B------:R-:W-:-:S09]  /*0200*/  UISETP.NE.AND.EX UP0, UPT, UR9, URZ, UPT, UP0 ;  /* 0x000000ff0900728c */ /* 0x000fd2000bf05300 */
[----:B------:R-:W-:Y:S05]  /*0210*/  BRA.U !UP0, `(.L_x_3) ;  /* 0x00000001080c7547 */ /* 0x000fea000b800000 */
[----:B-1----:R-:W1:Y:S02]  /*0220*/  LDC.64 R2, c[0x0][0x8a8] ;  /* 0x00022a00ff027b82 */ /* 0x002e640000000a00 */
[----:B-1----:R2:W5:Y:S01]  /*0230*/  LDG.E R33, desc[UR46][R2.64] ;  /* 0x0000002e02217981 */ /* 0x002562000c1e1900 */
[----:B------:R-:W-:Y:S05]  /*0240*/  BRA `(.L_x_2) ;  /* 0x0000000000087947 */ /* 0x000fea0003800000 */
.L_x_3:
[----:B------:R-:W2:Y:S02]  /*0250*/  LDCU UR8, c[0x0][0x8a0] ;  /* 0x00011400ff0877ac */ /* 0x000ea40008000800 */
[----:B--2---:R-:W-:Y:S02]  /*0260*/  MOV R33, UR8 ;  /* 0x0000000800217c02 */ /* 0x004fe40008000f00 */
.L_x_2:
[----:B------:R-:W-:Y:S01]  /*0270*/  IMAD.U32 R0, RZ, RZ, UR10 ;  /* 0x0000000aff007e24 */ /* 0x000fe2000f8e00ff */
[----:B------:R-:W-:Y:S04]  /*0280*/  BSSY.RECONVERGENT B0, `(.L_x_4) ;  /* 0x000000c000007945 */ /* 0x000fe80003800200 */
[C---:B------:R-:W-:Y:S02]  /*0290*/  ISETP.NE.OR P2, PT, R0.reuse, 0x1, !P1 ;  /* 0x000000010000780c */ /* 0x040fe40004f45670 */
[----:B------:R-:W-:-:S11]  /*02a0*/  ISETP.NE.OR P0, PT, R0, 0x3, !P1 ;  /* 0x000000030000780c */ /* 0x000fd60004f05670 */
[----:B------:R-:W-:Y:S05]  /*02b0*/  @P2 BRA `(.L_x_5) ;  /* 0x0000000000202947 */ /* 0x000fea0003800000 */
[----:B------:R-:W3:Y:S02]  /*02c0*/  LDCU.64 UR8, c[0x0][0x348] ;  /* 0x00006900ff0877ac */ /* 0x000ee40008000a00 */
[----:B---3--:R-:W-:Y:S02]  /*02d0*/  UIADD3 UR12, UP1, UPT, UR8, 0x80, URZ ;  /* 0x00000080080c7890 */ /* 0x008fe4000ff3e0ff */
[----:B------:R-:W-:Y:S02]  /*02e0*/  UIADD3 UR8, UP0, UPT, UR8, 0x180, URZ ;  /* 0x0000018008087890 */ /* 0x000fe4000ff1e0ff */
[----:B------:R-:W-:Y:S02]  /*02f0*/  UIADD3.X UR13, UPT, UPT, URZ, UR9, URZ, UP1, !UPT ;  /* 0x00000009ff0d7290 */ /* 0x000fe40008ffe4ff */
[----:B------:R-:W-:-:S07]  /*0300*/  UIADD3.X UR9, UPT, UPT, URZ, UR9, URZ, UP0, !UPT ;  /* 0x00000009ff097290 */ /* 0x000fce00087fe4ff */
[----:B------:R3:W-:Y:S02]  /*0310*/  UTMACCTL.PF [UR12] ;  /* 0x000000000c0079b9 */ /* 0x0007e40008040000 */
[----:B------:R3:W-:Y:S02]  /*0320*/  UTMACCTL.PF [UR8] ;  /* 0x00000000080079b9 */ /* 0x0007e40008040000 */
[----:B---3--:R-:W-:Y:S01]  /*0330*/  NOP ;  /* 0x0000000000007918 */ /* 0x008fe20000000000 */
.L_x_5:
[----:B------:R-:W-:Y:S05]  /*0340*/  BSYNC.RECONVERGENT B0 ;  /* 0x0000000000007941 */ /* 0x000fea0003800200 */
.L_x_4:
[----:B------:R-:W-:Y:S04]  /*0350*/  BSSY.RECONVERGENT B0, `(.L_x_6) ;  /* 0x000000a000007945 */ /* 0x000fe80003800200 */
        /* <DEDUP_REMOVED lines=9> */
.L_x_7:
[----:B------:R-:W-:Y:S05]  /*03f0*/  BSYNC.RECONVERGENT B0 ;  /* 0x0000000000007941 */ /* 0x000fea0003800200 */
.L_x_6:
[----:B------:R-:W3:Y:S01]  /*0400*/  LDCU.64 UR8, c[0x0][0x888] ;  /* 0x00011100ff0877ac */ /* 0x000ee20008000a00 */
[----:B------:R-:W-:Y:S02]  /*0410*/  UISETP.EQ.U32.AND UP1, UPT, UR6, URZ, UPT ;  /* 0x000000ff0600728c */ /* 0x000fe4000bf22070 */
[----:B------:R-:W-:Y:S02]  /*0420*/  UPLOP3.LUT UP5, UPT, UPT, UPT, UPT, 0x80, 0x8 ;  /* 0x000000000008789c */ /* 0x000fe40003faf070 */
[----:B---3--:R-:W-:-:S04]  /*0430*/  UISETP.NE.U32.AND UP0, UPT, UR8, URZ, UPT ;  /* 0x000000ff0800728c */ /* 0x008fc8000bf05070 */
[----:B------:R-:W-:-:S04]  /*0440*/  UISETP.NE.AND.EX UP0, UPT, UR9, URZ, UPT, UP0 ;  /* 0x000000ff0900728c */ /* 0x000fc8000bf05300 */
[----:B------:R-:W-:-:S04]  /*0450*/  UISETP.EQ.OR.EX UP2, UPT, UR7, URZ, !UP0, UP1 ;  /* 0x000000ff0700728c */ /* 0x000fc8000c742710 */
[----:B------:R-:W-:-:S05]  /*0460*/  UP2UR UR50, UPR, URZ, 0x4 ;  /* 0x00000004ff327883 */ /* 0x000fca0008000000 */
[----:B------:R-:W-:Y:S07]  /*0470*/  BRA.U !UP2, `(.L_x_8) ;  /* 0x000000010a207547 */ /* 0x000fee000b800000 */
[----:B------:R-:W-:Y:S01]  /*0480*/  UISETP.NE.U32.AND UP2, UPT, UR6, URZ, UPT ;  /* 0x000000ff0600728c */ /* 0x000fe2000bf45070 */
[----:B-----5:R-:W-:Y:S01]  /*0490*/  FSETP.NEU.AND P0, PT, R35, RZ, PT ;  /* 0x000000ff2300720b */ /* 0x020fe20003f0d000 */
[----:B------:R-:W-:Y:S02]  /*04a0*/  USEL UR6, URZ, 0xffffffff, UP0 ;  /* 0xffffffffff067887 */ /* 0x000fe40008000000 */
[----:B------:R-:W-:-:S10]  /*04b0*/  UISETP.NE.AND.EX UP2, UPT, UR7, URZ, UPT, UP2 ;  /* 0x000000ff0700728c */ /* 0x000fd4000bf45320 */
[----:B------:R-:W-:Y:S01]  /*04c0*/  VOTEU.ANY UP1, P0 ;  /* 0x0000000000ff7886 */ /* 0x000fe20000020100 */
[----:B------:R-:W-:-:S04]  /*04d0*/  @!UP2 USEL UR6, URZ, 0xffffffff, UP1 ;  /* 0xffffffffff06a887 */ /* 0x000fc80008800000 */
[----:B------:R-:W-:-:S04]  /*04e0*/  ULOP3.LUT UR6, UR6, 0x1, URZ, 0xc0, !UPT ;  /* 0x0000000106067892 */ /* 0x000fc8000f8ec0ff */
[----:B------:R-:W-:-:S11]  /*04f0*/  UISETP.NE.U32.AND UP5, UPT, UR6, 0x1, UPT ;  /* 0x000000010600788c */ /* 0x000fd6000bfa5070 */
.L_x_8:
[----:B------:R-:W3:Y:S01]  /*0500*/  SHFL.IDX PT, R0, R68, RZ, 0x1f ;  /* 0x00001fff44007589 */ /* 0x000ee200000e0000 */
[----:B------:R-:W-:-:S04]  /*0510*/  UISETP.NE.AND UP1, UPT, UR10, 0x2, UPT ;  /* 0x000000020a00788c */ /* 0x000fc8000bf25270 */
[----:B------:R-:W-:Y:S02]  /*0520*/  UISETP.EQ.AND UP2, UPT, UR5, URZ, !UP1 ;  /* 0x000000ff0500728c */ /* 0x000fe4000cf42270 */
[----:B------:R-:W-:-:S04]  /*0530*/  USEL UR6, URZ, 0x1, UP1 ;  /* 0x00000001ff067887 */ /* 0x000fc80008800000 */
[----:B------:R-:W-:Y:S02]  /*0540*/  PLOP3.LUT P5, PT, P1, PT, UP2, 0x80, 0x8 ;  /* 0x000000000008781c */ /* 0x000fe40000faf028 */
[----:B---3--:R-:W-:-:S13]  /*0550*/  ISETP.NE.AND P0, PT, R0, RZ, PT ;  /* 0x000000ff0000720c */ /* 0x008fda0003f05270 */
[----:B------:R-:W-:Y:S05]  /*0560*/  @P0 BRA `(.L_x_9) ;  /* 0x0000000000540947 */ /* 0x000fea0003800000 */
[----:B------:R-:W-:Y:S01]  /*0570*/  UMOV UR8, 0x400 ;  /* 0x0000040000087882 */ /* 0x000fe20000000000 */
[----:B------:R-:W-:Y:S01]  /*0580*/  UMOV UR7, 0x1 ;  /* 0x0000000100077882 */ /* 0x000fe20000000000 */
[----:B------:R-:W-:Y:S02]  /*0590*/  ULEA UR8, UR37, UR8, 0x18 ;  /* 0x0000000825087291 */ /* 0x000fe4000f8ec0ff */
[----:B------:R-:W-:-:S04]  /*05a0*/  UIADD3 UR12, UPT, UPT, -UR7, 0x100000, URZ ;  /* 0x00100000070c7890 */ /* 0x000fc8000fffe1ff */
[----:B------:R-:W-:Y:S02]  /*05b0*/  USHF.L.U32 UR13, UR12, 0xb, URZ ;  /* 0x0000000b0c0d7899 */ /* 0x000fe400080006ff */
[----:B------:R-:W-:Y:S01]  /*05c0*/  USHF.L.U32 UR12, UR12, 0x1, URZ ;  /* 0x000000010c0c7899 */ /* 0x000fe200080006ff */
[----:B------:R-:W-:Y:S01]  /*05d0*/  ELECT P0, URZ, PT ;  /* 0x0000000000ff782f */ /* 0x000fe20003800000 */
[----:B------:R-:W3:Y:S10]  /*05e0*/  FENCE.VIEW.ASYNC.S ;  /* 0x00000000000073c6 */ /* 0x000ef40000000000 */
[----:B---3--:R3:W4:Y:S01]  /*05f0*/  SYNCS.EXCH.64 URZ, [UR8], UR12 ;  /* 0x0000000c08ff75b2 */ /* 0x0087220008000100 */
[----:B------:R3:W1:Y:S01]  /*0600*/  SYNCS.EXCH.64 URZ, [UR8+0x30], UR12 ;  /* 0x0000300c08ff75b2 */ /* 0x0006620008000100 */
        /* <DEDUP_REMOVED lines=10> */
[----:B------:R-:W-:Y:S01]  /*06b0*/  NOP ;  /* 0x0000000000007918 */ /* 0x000fe20000000000 */
.L_x_9:
[----:B------:R-:W2:Y:S01]  /*06c0*/  SHFL.IDX PT, R0, R68, RZ, 0x1f ;  /* 0x00001fff44007589 */ /* 0x000ea200000e0000 */
[----:B------:R-:W-:Y:S01]  /*06d0*/  NOP ;  /* 0x0000000000007918 */ /* 0x000fe20000000000 */
[----:B--2---:R-:W-:-:S13]  /*06e0*/  ISETP.NE.AND P0, PT, R0, 0x1, PT ;  /* 0x000000010000780c */ /* 0x004fda0003f05270 */
[----:B------:R-:W-:Y:S05]  /*06f0*/  @P0 BRA `(.L_x_10) ;  /* 0x0000000000540947 */ /* 0x000fea0003800000 */
[----:B------:R-:W-:Y:S01]  /*0700*/  UMOV UR9, 0x400 ;  /* 0x0000040000097882 */ /* 0x000fe20000000000 */
[----:B---3--:R-:W-:Y:S01]  /*0710*/  UMOV UR8, 0x20 ;  /* 0x0000002000087882 */ /* 0x008fe20000000000 */
[----:B------:R-:W-:Y:S01]  /*0720*/  UMOV UR7, 0x80 ;  /* 0x0000008000077882 */ /* 0x000fe20000000000 */
[----:B------:R-:W-:Y:S02]  /*0730*/  ULEA UR9, UR37, UR9, 0x18 ;  /* 0x0000000925097291 */ /* 0x000fe4000f8ec0ff */
[----:B------:R-:W-:-:S04]  /*0740*/  UIADD3 UR12, UPT, UPT, -UR8, 0x100000, URZ ;  /* 0x00100000080c7890 */ /* 0x000fc8000fffe1ff */
[----:B------:R-:W-:Y:S02]  /*0750*/  USHF.L.U32 UR13, UR12, 0xb, URZ ;  /* 0x0000000b0c0d7899 */ /* 0x000fe400080006ff */
[----:B------:R-:W-:Y:S02]  /*0760*/  USHF.L.U32 UR12, UR12, 0x1, URZ ;  /* 0x000000010c0c7899 */ /* 0x000fe400080006ff */
[----:B------:R-:W-:-:S04]  /*0770*/  UIADD3 UR14, UPT, UPT, -UR7, 0x100000, URZ ;  /* 0x00100000070e7890 */ /* 0x000fc8000fffe1ff */
[----:B------:R-:W-:Y:S02]  /*0780*/  USHF.L.U32 UR15, UR14, 0xb, URZ ;  /* 0x0000000b0e0f7899 */ /* 0x000fe400080006ff */
[----:B------:R-:W-:Y:S01]  /*0790*/  USHF.L.U32 UR14, UR14, 0x1, URZ ;  /* 0x000000010e0e7899 */ /* 0x000fe200080006ff */
[----:B------:R-:W-:Y:S01]  /*07a0*/  ELECT P0, URZ, PT ;  /* 0x0000000000ff782f */ /* 0x000fe20003800000 */
[----:B------:R-:W2:Y:S02]  /*07b0*/  FENCE.VIEW.ASYNC.S ;  /* 0x00000000000073c6 */ /* 0x000ea40000000000 */
[----:B--2---:R2:W3:Y:S08]  /*07c0*/  SYNCS.EXCH.64 URZ, [UR9+0x60], UR12 ;  /* 0x0000600c09ff75b2 */ /* 0x0044f00008000100 */
        /* <DEDUP_REMOVED lines=8> */
.L_x_10:
[----:B------:R-:W4:Y:S01]  /*0850*/  SHFL.IDX PT, R0, R68, RZ, 0x1f ;  /* 0x00001fff44007589 */ /* 0x000f2200000e0000 */
[----:B------:R-:W-:Y:S01]  /*0860*/  NOP ;  /* 0x0000000000007918 */ /* 0x000fe20000000000 */
[----:B----4-:R-:W-:-:S13]  /*0870*/  ISETP.NE.AND P0, PT, R0, 0x3, PT ;  /* 0x000000030000780c */ /* 0x010fda0003f05270 */
[----:B------:R-:W-:Y:S05]  /*0880*/  @P0 BRA `(.L_x_11) ;  /* 0x00000000002c0947 */ /* 0x000fea0003800000 */
[----:B---3--:R-:W-:Y:S01]  /*0890*/  UMOV UR8, 0x400 ;  /* 0x0000040000087882 */ /* 0x008fe20000000000 */
[----:B------:R-:W-:Y:S01]  /*08a0*/  UMOV UR7, 0x20 ;  /* 0x0000002000077882 */ /* 0x000fe20000000000 */
[----:B------:R-:W-:Y:S02]  /*08b0*/  ULEA UR8, UR37, UR8, 0x18 ;  /* 0x0000000825087291 */ /* 0x000fe4000f8ec0ff */
[----:B--2---:R-:W-:-:S04]  /*08c0*/  UIADD3 UR12, UPT, UPT, -UR7, 0x100000, URZ ;  /* 0x00100000070c7890 */ /* 0x004fc8000fffe1ff */
[----:B------:R-:W-:Y:S02]  /*08d0*/  USHF.L.U32 UR13, UR12, 0xb, URZ ;  /* 0x0000000b0c0d7899 */ /* 0x000fe400080006ff */
[----:B------:R-:W-:Y:S01]  /*08e0*/  USHF.L.U32 UR12, UR12, 0x1, URZ ;  /* 0x000000010c0c7899 */ /* 0x000fe200080006ff */
[----:B------:R-:W-:Y:S01]  /*08f0*/  ELECT P0, URZ, PT ;  /* 0x0000000000ff782f */ /* 0x000fe20003800000 */
[----:B------:R-:W2:Y:S10]  /*0900*/  FENCE.VIEW.ASYNC.S ;  /* 0x00000000000073c6 */ /* 0x000eb40000000000 */
[----:B--2---:R4:W2:Y:S01]  /*0910*/  SYNCS.EXCH.64 URZ, [UR8+0xa0], UR12 ;  /* 0x0000a00c08ff75b2 */ /* 0x0048a20008000100 */
[----:B------:R4:W3:Y:S02]  /*0920*/  SYNCS.EXCH.64 URZ, [UR8+0xa8], UR12 ;  /* 0x0000a80c08ff75b2 */ /* 0x0008e40008000100 */
[----:B----4-:R-:W-:Y:S01]  /*0930*/  NOP ;  /* 0x0000000000007918 */ /* 0x010fe20000000000 */
.L_x_11:
[----:B------:R-:W4:Y:S01]  /*0940*/  SHFL.IDX PT, R0, R68, RZ, 0x1f ;  /* 0x00001fff44007589 */ /* 0x000f2200000e0000 */
[----:B------:R-:W-:Y:S01]  /*0950*/  NOP ;  /* 0x0000000000007918 */ /* 0x000fe20000000000 */
[----:B----4-:R-:W-:-:S13]  /*0960*/  ISETP.NE.AND P0, PT, R0, 0x4, PT ;  /* 0x000000040000780c */ /* 0x010fda0003f05270 */
[----:B------:R-:W-:Y:S05]  /*0970*/  @P0 BRA `(.L_x_12) ;  /* 0x0000000000480947 */ /* 0x000fea0003800000 */
[----:B--2---:R-:W-:Y:S01]  /*0980*/  UMOV UR9, 0x1e0 ;  /* 0x000001e000097882 */ /* 0x004fe20000000000 */
[----:B---3--:R-:W-:Y:S01]  /*0990*/  UMOV UR8, 0x400 ;  /* 0x0000040000087882 */ /* 0x008fe20000000000 */
[----:B------:R-:W-:Y:S01]  /*09a0*/  USEL UR9, UR9, 0x1a0, UP5 ;  /* 0x000001a009097887 */ /* 0x000fe2000a800000 */
        /* <DEDUP_REMOVED lines=10> */
[----:B--2---:R4:W2:Y:S08]  /*0a50*/  SYNCS.EXCH.64 URZ, [UR8+0xb0], UR12 ;  /* 0x0000b00c08ff75b2 */ /* 0x0048b00008000100 */
[----:B------:R4:W3:Y:S01]  /*0a60*/  SYNCS.EXCH.64 URZ, [UR8+0xc0], UR14 ;  /* 0x0000c00e08ff75b2 */ /* 0x0008e20008000100 */
[----:B------:R4:W1:Y:S01]  /*0a70*/  SYNCS.EXCH.64 URZ, [UR8+0xb8], UR12 ;  /* 0x0000b80c08ff75b2 */ /* 0x0008620008000100 */
[----:B------:R4:W1:Y:S02]  /*0a80*/  SYNCS.EXCH.64 URZ, [UR8+0xc8], UR14 ;  /* 0x0000c80e08ff75b2 */ /* 0x0008640008000100 */
[----:B----4-:R-:W-:Y:S01]  /*0a90*/  NOP ;  /* 0x0000000000007918 */ /* 0x010fe20000000000 */
.L_x_12:
[----:B------:R-:W4:Y:S01]  /*0aa0*/  SHFL.IDX PT, R0, R68, RZ, 0x1f ;  /* 0x00001fff44007589 */ /* 0x000f2200000e0000 */
[----:B------:R-:W-:Y:S01]  /*0ab0*/  NOP ;  /* 0x0000000000007918 */ /* 0x000fe20000000000 */
[----:B----4-:R-:W-:-:S13]  /*0ac0*/  ISETP.NE.AND P0, PT, R0, 0x5, PT ;  /* 0x000000050000780c */ /* 0x010fda0003f05270 */
[----:B------:R-:W-:Y:S05]  /*0ad0*/  @P0 BRA `(.L_x_13) ;  /* 0x0000000000540947 */ /* 0x000fea0003800000 */
[----:B--2---:R-:W-:Y:S01]  /*0ae0*/  UMOV UR9, 0x400 ;  /* 0x0000040000097882 */ /* 0x004fe20000000000 */
        /* <DEDUP_REMOVED lines=14> */
[----:B------:R4:W1:Y:S01]  /*0bd0*/  SYNCS.EXCH.64 URZ, [UR9+0xf8], UR14 ;  /* 0x0000f80e09ff75b2 */ /* 0x0008620008000100 */
[----:B------:R4:W1:Y:S01]  /*0be0*/  SYNCS.EXCH.64 URZ, [UR9+0xe0], UR12 ;  /* 0x0000e00c09ff75b2 */ /* 0x0008620008000100 */
[----:B------:R4:W1:Y:S01]  /*0bf0*/  SYNCS.EXCH.64 URZ, [UR9+0x100], UR14 ;  /* 0x0001000e09ff75b2 */ /* 0x0008620008000100 */
[----:B------:R4:W1:Y:S01]  /*0c00*/  SYNCS.EXCH.64 URZ, [UR9+0xe8], UR12 ;  /* 0x0000e80c09ff75b2 */ /* 0x0008620008000100 */
[----:B------:R4:W1:Y:S02]  /*0c10*/  SYNCS.EXCH.64 URZ, [UR9+0x108], UR14 ;  /* 0x0001080e09ff75b2 */ /* 0x0008640008000100 */
[----:B----4-:R-:W-:Y:S01]  /*0c20*/  NOP ;  /* 0x0000000000007918 */ /* 0x010fe20000000000 */
.L_x_13:
[----:B------:R-:W4:Y:S01]  /*0c30*/  SHFL.IDX PT, R0, R68, RZ, 0x1f ;  /* 0x00001fff44007589 */ /* 0x000f2200000e0000 */
[----:B------:R-:W-:Y:S01]  /*0c40*/  ISETP.NE.OR P1, PT, RZ, UR10, !P1 ;  /* 0x0000000aff007c0c */ /* 0x000fe2000cf25670 */
        /* <DEDUP_REMOVED lines=12> */
[----:B------:R4:W3:Y:S01]  /*0d10*/  SYNCS.EXCH.64 URZ, [UR8+0x120], UR12 ;  /* 0x0001200c08ff75b2 */ /* 0x0008e20008000100 */
[----:B------:R4:W1:Y:S01]  /*0d20*/  SYNCS.EXCH.64 URZ, [UR8+0x118], UR12 ;  /* 0x0001180c08ff75b2 */ /* 0x0008620008000100 */
[----:B------:R4:W1:Y:S02]  /*0d30*/  SYNCS.EXCH.64 URZ, [UR8+0x128], UR12 ;  /* 0x0001280c08ff75b2 */ /* 0x0008640008000100 */
[----:B----4-:R-:W-:Y:S01]  /*0d40*/  NOP ;  /* 0x0000000000007918 */ /* 0x010fe20000000000 */
.L_x_14:
[----:B------:R-:W-:Y:S01]  /*0d50*/  VOTEU.ALL UP1, P1 ;  /* 0x0000000000ff7886 */ /* 0x000fe20000820000 */
[----:B---3--:R-:W3:Y:S01]  /*0d60*/  LDCU UR8, c[0x0][0x36c] ;  /* 0x00006d80ff0877ac */ /* 0x008ee20008000800 */
[----:B------:R-:W-:Y:S01]  /*0d70*/  NOP ;  /* 0x0000000000007918 */ /* 0x000fe20000000000 */
[----:B------:R-:W-:Y:S01]  /*0d80*/  LOP3.LUT R10, R77, 0x1f, RZ, 0xc0, !PT ;  /* 0x0000001f4d0a7812 */ /* 0x000fe200078ec0ff */
[----:B--2---:R-:W-:Y:S01]  /*0d90*/  UMOV UR12, 0x20 ;  /* 0x00000020000c7882 */ /* 0x004fe20000000000 */
[----:B------:R-:W-:Y:S01]  /*0da0*/  @!UP1 UMOV UR7, 0x400 ;  /* 0x0000040000079882 */ /* 0x000fe20000000000 */
[----:B------:R-:W-:-:S04]  /*0db0*/  @!UP1 UIADD3 UR12, UPT, UPT, -UR12, 0x100000, URZ ;  /* 0x001000000c0c9890 */ /* 0x000fc8000fffe1ff */
[----:B------:R-:W-:Y:S02]  /*0dc0*/  @!UP1 USHF.L.U32 UR13, UR12, 0xb, URZ ;  /* 0x0000000b0c0d9899 */ /* 0x000fe400080006ff */
[----:B------:R-:W-:Y:S02]  /*0dd0*/  @!UP1 USHF.L.U32 UR12, UR12, 0x1, URZ ;  /* 0x000000010c0c9899 */ /* 0x000fe400080006ff */
[----:B------:R-:W-:Y:S01]  /*0de0*/  @!UP1 ULEA UR7, UR37, UR7, 0x18 ;  /* 0x0000000725079291 */ /* 0x000fe2000f8ec0ff */
[----:B------:R-:W-:Y:S01]  /*0df0*/  VOTEU.ALL UP1, P1 ;  /* 0x0000000000ff7886 */ /* 0x000fe20000820000 */
[----:B------:R-:W-:Y:S01]  /*0e00*/  UISETP.NE.AND UP4, UPT, UR10, URZ, UPT ;  /* 0x000000ff0a00728c */ /* 0x000fe2000bf85270 */
[----:B------:R-:W2:Y:S09]  /*0e10*/  FENCE.VIEW.ASYNC.S ;  /* 0x00000000000073c6 */ /* 0x000eb20000000000 */
[----:B--2---:R2:W4:Y:S01]  /*0e20*/  @!UP1 SYNCS.EXCH.64 URZ, [UR7+0x130], UR12 ;  /* 0x0001300c07ff95b2 */ /* 0x0045220008000100 */
[----:B---3--:R-:W-:-:S09]  /*0e30*/  UISETP.EQ.U32.AND UP1, UPT, UR8, 0x1, UPT ;  /* 0x000000010800788c */ /* 0x008fd2000bf22070 */
[----:B------:R-:W-:Y:S05]  /*0e40*/  BRA.U !UP1, `(.L_x_15) ;  /* 0x0000000109087547 */ /* 0x000fea000b800000 */
[----:B-1--4-:R-:W-:Y:S01]  /*0e50*/  UCGABAR_ARV ;  /* 0x00000000000079c7 */ /* 0x012fe20008000000 */
[----:B------:R-:W-:Y:S05]  /*0e60*/  BRA `(.L_x_16) ;  /* 0x0000000000047947 */ /* 0x000fea0003800000 */
.L_x_15:
[----:B-1--4-:R-:W-:Y:S01]  /*0e70*/  NOP ;  /* 0x0000000000007918 */ /* 0x012fe20000000000 */
.L_x_16:
[----:B------:R-:W1:Y:S01]  /*0e80*/  S2R R15, SR_CTAID.Y ;  /* 0x00000000000f7919 */ /* 0x000e620000002600 */
[----:B------:R-:W-:-:S05]  /*0e90*/  CS2R.32 R63, SR_CgaSize ;  /* 0x00000000003f7805 */ /* 0x000fca0000008a00 */
[----:B------:R-:W-:-:S05]  /*0ea0*/  IMAD R63, R63, -0xa0, RZ ;  /* 0xffffff603f3f7824 */ /* 0x000fca00078e02ff */
[----:B--2---:R-:W-:-:S14]  /*0eb0*/  R2UR UR7, R63 ;  /* 0x000000003f0772ca */ /* 0x004fdc00000e0000 */
[----:B------:R-:W2:Y:S01]  /*0ec0*/  LDCU UR7, c[0x0][UR7+0x2b4] ;  /* 0x00005680070777ac */ /* 0x000ea20008000800 */
[----:B------:R-:W-:-:S05]  /*0ed0*/  CS2R.32 R0, SR_CgaSize ;  /* 0x0000000000007805 */ /* 0x000fca0000008a00 */
[----:B------:R-:W-:-:S06]  /*0ee0*/  IMAD R0, R0, -0xa0, RZ ;  /* 0xffffff6000007824 */ /* 0x000fcc00078e02ff */
[----:B------:R-:W3:Y:S01]  /*0ef0*/  LDC R0, c[0x0][R0+0x2a4] ;  /* 0x0000a90000007b82 */ /* 0x000ee20000000800 */
[----:B------:R-:W-:Y:S01]  /*0f00*/  PRMT R8, RZ, 0x7610, R8 ;  /* 0x00007610ff087816 */ /* 0x000fe20000000008 */
[----:B------:R-:W4:Y:S01]  /*0f10*/  S2R R9, SR_CTAID.X ;  /* 0x0000000000097919 */ /* 0x000f220000002500 */
[----:B------:R-:W-:-:S05]  /*0f20*/  CS2R.32 R63, SR_CgaSize ;  /* 0x00000000003f7805 */ /* 0x000fca0000008a00 */
[----:B------:R-:W-:-:S05]  /*0f30*/  IMAD R63, R63, -0xa0, RZ ;  /* 0xffffff603f3f7824 */ /* 0x000fca00078e02ff */
[----:B------:R-:W-:-:S14]  /*0f40*/  R2UR UR8, R63 ;  /* 0x000000003f0872ca */ /* 0x000fdc00000e0000 */
[----:B------:R-:W3:Y:S01]  /*0f50*/  LDCU UR8, c[0x0][UR8+0x2b0] ;  /* 0x00005600080877ac */ /* 0x000ee20008000800 */
[----:B------:R-:W-:Y:S01]  /*0f60*/  UISETP.NE.AND UP2, UPT, UR10, 0x2, UPT ;  /* 0x000000020a00788c */ /* 0x000fe2000bf45270 */
[----:B------:R-:W2:Y:S01]  /*0f70*/  LDC R11, c[0x0][0xb24] ;  /* 0x0002c900ff0b7b82 */ /* 0x000ea20000000800 */
[----:B------:R-:W-:-:S05]  /*0f80*/  CS2R.32 R2, SR_CgaSize ;  /* 0x0000000000027805 */ /* 0x000fca0000008a00 */
[----:B------:R-:W-:-:S06]  /*0f90*/  IMAD R2, R2, -0xa0, RZ ;  /* 0xffffff6002027824 */ /* 0x000fcc00078e02ff */
[----:B------:R-:W3:Y:S08]  /*0fa0*/  LDC R2, c[0x0][R2+0x2a0] ;  /* 0x0000a80002027b82 */ /* 0x000ef00000000800 */
[----:B------:R-:W3:Y:S01]  /*0fb0*/  LDC R26, c[0x0][0xb24] ;  /* 0x0002c900ff1a7b82 */ /* 0x000ee20000000800 */
[----:B-1----:R-:W-:-:S07]  /*0fc0*/  I2FP.F32.U32 R62, R15 ;  /* 0x0000000f003e7245 */ /* 0x002fce0000201000 */
[----:B------:R-:W1:Y:S01]  /*0fd0*/  S2UR UR36, SR_CTAID.Z ;  /* 0x00000000002479c3 */ /* 0x000e620000002700 */
[----:B--2---:R-:W-:Y:S01]  /*0fe0*/  ISETP.GE.AND P0, PT, R11, 0x1, PT ;  /* 0x000000010b00780c */ /* 0x004fe20003f06270 */
[----:B----4-:R-:W-:Y:S01]  /*0ff0*/  IMAD.MOV.U32 R14, RZ, RZ, R9 ;  /* 0x000000ffff0e7224 */ /* 0x010fe200078e0009 */
[----:B------:R-:W-:Y:S01]  /*1000*/  I2FP.F32.U32 R63, R9 ;  /* 0x00000009003f7245 */ /* 0x000fe20000201000 */
[----:B------:R-:W-:Y:S01]  /*1010*/  FMUL R62, R62, UR7 ;  /* 0x000000073e3e7c20 */ /* 0x000fe20008400000 */
[----:B------:R-:W2:Y:S03]  /*1020*/  LDCU UR7, c[0x0][0xb30] ;  /* 0x00016600ff0777ac */ /* 0x000ea60008000800 */
[----:B---3--:R-:W-:Y:S02]  /*1030*/  FMUL R63, R63, UR8 ;  /* 0x000000083f3f7c20 */ /* 0x008fe40008400000 */
[----:B------:R-:W3:Y:S08]  /*1040*/  F2I.U32.TRUNC.NTZ R62, R62 ;  /* 0x0000003e003e7305 */ /* 0x000ef0000020f000 */
[----:B------:R-:W4:Y:S01]  /*1050*/  F2I.U32.TRUNC.NTZ R63, R63 ;  /* 0x0000003f003f7305 */ /* 0x000f22000020f000 */
[----:B--2---:R-:W-:Y:S01]  /*1060*/  UISETP.NE.AND UP3, UPT, UR7, 0x1, UPT ;  /* 0x000000010700788c */ /* 0x004fe2000bf65270 */
[----:B---3--:R-:W-:-:S05]  /*1070*/  IADD3 R62, PT, PT, -R62, RZ, RZ ;  /* 0x000000ff3e3e7210 */ /* 0x008fca0007ffe1ff */
[----:B------:R-:W-:Y:S01]  /*1080*/  IMAD R62, R0, R62, R15 ;  /* 0x0000003e003e7224 */ /* 0x000fe200078e020f */
[----:B------:R-:W-:Y:S01]  /*1090*/  PRMT R0, RZ, 0x7610, R0 ;  /* 0x00007610ff007816 */ /* 0x000fe20000000000 */
[----:B----4-:R-:W-:-:S04]  /*10a0*/  IMAD.MOV R63, RZ, RZ, -R63 ;  /* 0x000000ffff3f7224 */ /* 0x010fc800078e0a3f */
[----:B------:R-:W-:Y:S01]  /*10b0*/  IMAD R63, R2, R63, R9 ;  /* 0x0000003f023f7224 */ /* 0x000fe200078e0209 */
[----:B-1----:R-:W-:Y:S06]  /*10c0*/  BRA.U UP4, `(.L_x_17) ;  /* 0x0000000104247547 */ /* 0x002fec000b800000 */
[----:B------:R-:W-:Y:S01]  /*10d0*/  ISETP.NE.AND P1, PT, R62, RZ, PT ;  /* 0x000000ff3e00720c */ /* 0x000fe20003f25270 */
[----:B------:R-:W-:Y:S01]  /*10e0*/  IMAD.MOV.U32 R0, RZ, RZ, 0x3 ;  /* 0x00000003ff007424 */ /* 0x000fe200078e00ff */
[C---:B------:R-:W-:Y:S02]  /*10f0*/  LOP3.LUT R2, R63.reuse, 0xfffffffe, RZ, 0xc0, !PT ;  /* 0xfffffffe3f027812 */ /* 0x040fe400078ec0ff */
[----:B------:R-:W-:Y:S02]  /*1100*/  ISETP.LT.U32.OR P1, PT, R63, 0x2, !P1 ;  /* 0x000000023f00780c */ /* 0x000fe40004f21470 */
[----:B------:R-:W-:Y:S02]  /*1110*/  SHF.L.U32 R0, R0, R2, RZ ;  /* 0x0000000200007219 */ /* 0x000fe400000006ff */
[----:B------:R-:W-:Y:S02]  /*1120*/  SEL R4, RZ, 0x1, !P1 ;  /* 0x00000001ff047807 */ /* 0x000fe40004800000 */
[----:B------:R-:W-:-:S05]  /*1130*/  SEL R3, RZ, 0x2, !P1 ;  /* 0x00000002ff037807 */ /* 0x000fca0004800000 */
[----:B------:R-:W-:-:S05]  /*1140*/  IMAD.IADD R3, R4, 0x1, R3 ;  /* 0x0000000104037824 */ /* 0x000fca00078e0203 */
[----:B------:R-:W-:Y:S02]  /*1150*/  PRMT R8, R3, 0x7610, R8 ;  /* 0x0000761003087816 */ /* 0x000fe40000000008 */
.L_x_17:
[----:B------:R-:W-:Y:S05]  /*1160*/  @!P0 BRA `(.L_x_18) ;  /* 0x0000000000b88947 */ /* 0x000fea0003800000 */
[----:B------:R-:W1:Y:S01]  /*1170*/  LDC.64 R4, c[0x0][0xb18] ;  /* 0x0002c600ff047b82 */ /* 0x000e620000000a00 */
[----:B------:R-:W-:-:S07]  /*1180*/  ISETP.NE.AND P0, PT, R11, 0x1, PT ;  /* 0x000000010b00780c */ /* 0x000fce0003f05270 */
[----:B------:R-:W2:Y:S08]  /*1190*/  LDC R14, c[0x0][0xb0c] ;  /* 0x0002c300ff0e7b82 */ /* 0x000eb00000000800 */
[----:B------:R-:W3:Y:S08]  /*11a0*/  LDC R16, c[0x0][0x370] ;  /* 0x0000dc00ff107b82 */ /* 0x000ef00000000800 */
[----:B------:R-:W4:Y:S01]  /*11b0*/  LDC R13, c[0x0][0x374] ;  /* 0x0000dd00ff0d7b82 */ /* 0x000f220000000800 */
[----:B-1----:R-:W-:-:S07]  /*11c0*/  ISETP.NE.AND P1, PT, R4, 0x1, PT ;  /* 0x000000010400780c */ /* 0x002fce0003f25270 */
[----:B------:R-:W3:Y:S01]  /*11d0*/  LDC.64 R6, c[0x0][0xb10] ;  /* 0x0002c400ff067b82 */ /* 0x000ee20000000a00 */
[----:B--2---:R-:W-:-:S07]  /*11e0*/  ISETP.NE.AND P2, PT, R14, 0x1, PT ;  /* 0x000000010e00780c */ /* 0x004fce0003f45270 */
[----:B------:R-:W1:Y:S08]  /*11f0*/  LDC R12, c[0x0][0xb20] ;  /* 0x0002c800ff0c7b82 */ /* 0x000e700000000800 */
[----:B------:R-:W2:Y:S01]  /*1200*/  LDC.64 R2, c[0x0][0xb28] ;  /* 0x0002ca00ff027b82 */ /* 0x000ea20000000a00 */
[----:B----4-:R-:W-:-:S04]  /*1210*/  IMAD.HI.U32 R17, R13, R5, RZ ;  /* 0x000000050d117227 */ /* 0x010fc800078e00ff */
[----:B------:R-:W-:-:S04]  /*1220*/  IMAD.HI.U32 R5, R15, R5, RZ ;  /* 0x000000050f057227 */ /* 0x000fc800078e00ff */
[----:B---3--:R-:W-:-:S05]  /*1230*/  IMAD.HI.U32 R18, R16, R6, RZ ;  /* 0x0000000610127227 */ /* 0x008fca00078e00ff */
[-C--:B------:R-:W-:Y:S01]  /*1240*/  @P2 SHF.R.U32.HI R16, RZ, R7.reuse, R18 ;  /* 0x00000007ff102219 */ /* 0x080fe20000011612 */
[----:B------:R-:W-:Y:S01]  /*1250*/  IMAD.HI.U32 R18, R9, R6, RZ ;  /* 0x0000000609127227 */ /* 0x000fe200078e00ff */
[-C--:B-1----:R-:W-:Y:S02]  /*1260*/  @P1 SHF.R.U32.HI R13, RZ, R12.reuse, R17 ;  /* 0x0000000cff0d1219 */ /* 0x082fe40000011611 */
[----:B------:R-:W-:Y:S02]  /*1270*/  SHF.R.U32.HI R5, RZ, R12, R5 ;  /* 0x0000000cff057219 */ /* 0x000fe40000011605 */
[----:B------:R-:W-:Y:S02]  /*1280*/  SHF.R.U32.HI R18, RZ, R7, R18 ;  /* 0x00000007ff127219 */ /* 0x000fe40000011612 */
[----:B------:R-:W-:Y:S01]  /*1290*/  SEL R5, R15, R5, !P1 ;  /* 0x000000050f057207 */ /* 0x000fe20004800000 */
[----:B--2---:R-:W-:Y:S01]  /*12a0*/  IMAD.HI.U32 R17, R13, R2, RZ ;  /* 0x000000020d117227 */ /* 0x004fe200078e00ff */
[----:B------:R-:W-:-:S03]  /*12b0*/  SEL R18, R9, R18, !P2 ;  /* 0x0000001209127207 */ /* 0x000fc60005000000 */
[----:B------:R-:W-:Y:S01]  /*12c0*/  IMAD.HI.U32 R6, R16, R2, RZ ;  /* 0x0000000210067227 */ /* 0x000fe200078e00ff */
[----:B------:R-:W-:-:S04]  /*12d0*/  @P0 SHF.R.U32.HI R13, RZ, R3, R17 ;  /* 0x00000003ff0d0219 */ /* 0x000fc80000011611 */
[----:B------:R-:W-:Y:S01]  /*12e0*/  @P0 SHF.R.U32.HI R16, RZ, R3, R6 ;  /* 0x00000003ff100219 */ /* 0x000fe20000011606 */
[----:B------:R-:W-:-:S04]  /*12f0*/  IMAD R13, R13, R11, RZ ;  /* 0x0000000b0d0d7224 */ /* 0x000fc800078e02ff */
[----:B------:R-:W-:Y:S01]  /*1300*/  IMAD R6, R16, R11, RZ ;  /* 0x0000000b10067224 */ /* 0x000fe200078e02ff */
[----:B------:R-:W-:-:S04]  /*1310*/  ISETP.GE.AND P1, PT, R5, R13, PT ;  /* 0x0000000d0500720c */ /* 0x000fc80003f26270 */
[----:B------:R-:W-:Y:S01]  /*1320*/  ISETP.GE.OR P1, PT, R18, R6, P1 ;  /* 0x000000061200720c */ /* 0x000fe20000f26670 */
[----:B------:R-:W-:-:S05]  /*1330*/  IMAD.HI.U32 R6, R5, R2, RZ ;  /* 0x0000000205067227 */ /* 0x000fca00078e00ff */
[----:B------:R-:W-:-:S04]  /*1340*/  SHF.R.U32.HI R6, RZ, R3, R6 ;  /* 0x00000003ff067219 */ /* 0x000fc80000011606 */
[----:B------:R-:W-:-:S03]  /*1350*/  SEL R6, R5, R6, !P0 ;  /* 0x0000000605067207 */ /* 0x000fc60004000000 */
[----:B------:R-:W-:Y:S01]  /*1360*/  @!P1 IMAD.HI.U32 R7, R18, R2, RZ ;  /* 0x0000000212079227 */ /* 0x000fe200078e00ff */
[----:B------:R-:W-:-:S04]  /*1370*/  IADD3 R2, PT, PT, -R6, RZ, RZ ;  /* 0x000000ff06027210 */ /* 0x000fc80007ffe1ff */
[----:B------:R-:W-:Y:S01]  /*1380*/  @!P1 SHF.R.U32.HI R3, RZ, R3, R7 ;  /* 0x00000003ff039219 */ /* 0x000fe20000011607 */
[----:B------:R-:W-:Y:S01]  /*1390*/  IMAD R2, R11, R2, R5 ;  /* 0x000000020b027224 */ /* 0x000fe200078e0205 */
[----:B------:R-:W-:Y:S02]  /*13a0*/  IADD3 R7, PT, PT, -R5, RZ, RZ ;  /* 0x000000ff05077210 */ /* 0x000fe40007ffe1ff */
[----:B------:R-:W-:-:S03]  /*13b0*/  @!P1 SEL R3, R18, R3, !P0 ;  /* 0x0000000312039207 */ /* 0x000fc60004000000 */
[----:B------:R-:W-:Y:S02]  /*13c0*/  IMAD R7, R4, R7, R15 ;  /* 0x0000000704077224 */ /* 0x000fe400078e020f */
[--C-:B------:R-:W-:Y:S02]  /*13d0*/  @!P1 IMAD.IADD R6, R6, 0x1, -R3.reuse ;  /* 0x0000000106069824 */ /* 0x100fe400078e0a03 */
[----:B------:R-:W-:Y:S01]  /*13e0*/  @!P1 IMAD R3, R2, R16, R3 ;  /* 0x0000001002039224 */ /* 0x000fe200078e0203 */
[----:B------:R-:W-:Y:S01]  /*13f0*/  IADD3 R2, PT, PT, -R18, RZ, RZ ;  /* 0x000000ff12027210 */ /* 0x000fe20007ffe1ff */
[----:B------:R-:W-:Y:S02]  /*1400*/  @!P1 IMAD R5, R6, R11, R18 ;  /* 0x0000000b06059224 */ /* 0x000fe400078e0212 */
[----:B------:R-:W-:Y:S02]  /*1410*/  @!P1 IMAD.MOV.U32 R18, RZ, RZ, R3 ;  /* 0x000000ffff129224 */ /* 0x000fe400078e0003 */
[----:B------:R-:W-:-:S02]  /*1420*/  IMAD R2, R14, R2, R9 ;  /* 0x000000020e027224 */ /* 0x000fc400078e0209 */
[----:B------:R-:W-:Y:S02]  /*1430*/  IMAD R15, R5, R4, R7 ;  /* 0x00000004050f7224 */ /* 0x000fe400078e0207 */
[----:B------:R-:W-:Y:S02]  /*1440*/  IMAD R14, R18, R14, R2 ;  /* 0x0000000e120e7224 */ /* 0x000fe400078e0202 */
.L_x_18:
[----:B------:R-:W-:Y:S05]  /*1450*/  BRA.U UP3, `(.L_x_19) ;  /* 0x0000000103407547 */ /* 0x000fea000b800000 */
[----:B------:R-:W1:Y:S08]  /*1460*/  LDC.64 R4, c[0x0][0xb10] ;  /* 0x0002c400ff047b82 */ /* 0x000e700000000a00 */
[----:B------:R-:W2:Y:S08]  /*1470*/  LDC.64 R2, c[0x0][0xb18] ;  /* 0x0002c600ff027b82 */ /* 0x000eb00000000a00 */
[----:B------:R-:W3:Y:S08]  /*1480*/  LDC R6, c[0x0][0xb20] ;  /* 0x0002c800ff067b82 */ /* 0x000ef00000000800 */
[----:B------:R-:W4:Y:S01]  /*1490*/  LDC R7, c[0x0][0xb0c] ;  /* 0x0002c300ff077b82 */ /* 0x000f220000000800 */
[----:B-1----:R-:W-:-:S05]  /*14a0*/  IMAD.HI.U32 R4, R14, R4, RZ ;  /* 0x000000040e047227 */ /* 0x002fca00078e00ff */
[----:B------:R-:W-:Y:S01]  /*14b0*/  SHF.R.U32.HI R4, RZ, R5, R4 ;  /* 0x00000005ff047219 */ /* 0x000fe20000011604 */
[----:B--2---:R-:W-:Y:S01]  /*14c0*/  IMAD.HI.U32 R3, R15, R3, RZ ;  /* 0x000000030f037227 */ /* 0x004fe200078e00ff */
[----:B------:R-:W-:-:S04]  /*14d0*/  ISETP.NE.AND P0, PT, R2, 0x1, PT ;  /* 0x000000010200780c */ /* 0x000fc80003f05270 */
[----:B---3--:R-:W-:-:S04]  /*14e0*/  SHF.R.U32.HI R3, RZ, R6, R3 ;  /* 0x00000006ff037219 */ /* 0x008fc80000011603 */
[----:B------:R-:W-:Y:S02]  /*14f0*/  SEL R3, R15, R3, !P0 ;  /* 0x000000030f037207 */ /* 0x000fe40004000000 */
[----:B----4-:R-:W-:-:S04]  /*1500*/  ISETP.NE.AND P1, PT, R7, 0x1, PT ;  /* 0x000000010700780c */ /* 0x010fc80003f25270 */
[----:B------:R-:W-:-:S05]  /*1510*/  SEL R5, R14, R4, !P1 ;  /* 0x000000040e057207 */ /* 0x000fca0004800000 */
[----:B------:R-:W-:Y:S02]  /*1520*/  IMAD.IADD R4, R3, 0x1, -R5 ;  /* 0x0000000103047824 */ /* 0x000fe400078e0a05 */
[----:B------:R-:W-:Y:S02]  /*1530*/  IMAD.IADD R3, R5, 0x1, -R3 ;  /* 0x0000000105037824 */ /* 0x000fe400078e0a03 */
[----:B------:R-:W-:Y:S02]  /*1540*/  IMAD R14, R4, R7, R14 ;  /* 0x00000007040e7224 */ /* 0x000fe400078e020e */
[----:B------:R-:W-:Y:S02]  /*1550*/  IMAD R15, R3, R2, R15 ;  /* 0x00000002030f7224 */ /* 0x000fe400078e020f */
.L_x_19:
[----:B------:R-:W-:Y:S05]  /*1560*/  BRA.U !UP1, `(.L_x_20) ;  /* 0x00000001090c7547 */ /* 0x000fea000b800000 */
[----:B------:R-:W-:Y:S01]  /*1570*/  UCGABAR_WAIT ;  /* 0x0000000000007dc7 */ /* 0x000fe20008000000 */
[----:B------:R-:W-:Y:S01]  /*1580*/  CCTL.IVALL ;  /* 0x00000000ff00798f */ /* 0x000fe20002000000 */
[----:B------:R-:W-:Y:S05]  /*1590*/  BRA `(.L_x_21) ;  /* 0x0000000000047947 */ /* 0x000fea0003800000 */
.L_x_20:
[----:B------:R-:W-:Y:S06]  /*15a0*/  BAR.SYNC.DEFER_BLOCKING 0x0 ;  /* 0x0000000000007b1d */ /* 0x000fec0000010000 */
.L_x_21:
[----:B------:R-:W-:Y:S05]  /*15b0*/  BRA.U UP2, `(.L_x_22) ;  /* 0x0000001502447547 */ /* 0x000fea000b800000 */
[----:B------:R-:W1:Y:S01]  /*15c0*/  LDCU UR4, c[0x0][0x38c] ;  /* 0x00007180ff0477ac */ /* 0x000e620008000800 */
[----:B------:R-:W2:Y:S01]  /*15d0*/  LDC R8, c[0x0][0x370] ;  /* 0x0000dc00ff087b82 */ /* 0x000ea20000000800 */
[----:B------:R-:W-:Y:S01]  /*15e0*/  IMAD.SHL.U32 R18, R9, 0x40, RZ ;  /* 0x0000004009127824 */ /* 0x000fe200078e00ff */
[----:B------:R-:W-:Y:S01]  /*15f0*/  PLOP3.LUT P1, PT, PT, PT, UP5, 0x80, 0x8 ;  /* 0x000000000008781c */ /* 0x000fe20003f2f058 */
[----:B------:R-:W-:Y:S01]  /*1600*/  UISETP.NE.AND UP1, UPT, UR10, URZ, UPT ;  /* 0x000000ff0a00728c */ /* 0x000fe2000bf25270 */
[----:B------:R-:W-:Y:S01]  /*1610*/  ISETP.NE.AND P4, PT, R10, RZ, P5 ;  /* 0x000000ff0a00720c */ /* 0x000fe20002f85270 */
[----:B------:R-:W-:Y:S01]  /*1620*/  IMAD.MOV.U32 R17, RZ, RZ, 0x1 ;  /* 0x00000001ff117424 */ /* 0x000fe200078e00ff */
[----:B------:R-:W-:Y:S01]  /*1630*/  PLOP3.LUT P1, PT, P1, PT, PT, 0x8, 0x80 ;  /* 0x000000000080781c */ /* 0x000fe20000f2e170 */
[----:B------:R-:W-:Y:S01]  /*1640*/  IMAD.MOV.U32 R16, RZ, RZ, RZ ;  /* 0x000000ffff107224 */ /* 0x000fe200078e00ff */
[----:B------:R-:W3:Y:S01]  /*1650*/  LDC R0, c[0x0][0x374] ;  /* 0x0000dd00ff007b82 */ /* 0x000ee20000000800 */
[----:B------:R-:W-:Y:S01]  /*1660*/  CS2R R12, SRZ ;  /* 0x00000000000c7805 */ /* 0x000fe2000001ff00 */
[----:B------:R-:W-:Y:S01]  /*1670*/  IMAD.MOV.U32 R11, RZ, RZ, 0x1 ;  /* 0x00000001ff0b7424 */ /* 0x000fe200078e00ff */
[----:B------:R-:W-:Y:S01]  /*1680*/  LOP3.LUT R18, R18, 0x40, RZ, 0xc0, !PT ;  /* 0x0000004012127812 */ /* 0x000fe200078ec0ff */
[----:B------:R-:W4:Y:S01]  /*1690*/  LDCU.64 UR14, c[0x0][0x348] ;  /* 0x00006900ff0e77ac */ /* 0x000f220008000a00 */
[----:B------:R-:W-:-:S02]  /*16a0*/  USEL UR22, UR6, 0x2, UP1 ;  /* 0x0000000206167887 */ /* 0x000fc40008800000 */
[----:B-1----:R-:W-:Y:S01]  /*16b0*/  UIADD3 UR5, UPT, UPT, UR4, 0x3f, URZ ;  /* 0x0000003f04057890 */ /* 0x002fe2000fffe0ff */
[----:B------:R-:W-:-:S03]  /*16c0*/  UMOV UR23, URZ ;  /* 0x000000ff00177c82 */ /* 0x000fc60008000000 */
[----:B------:R-:W-:-:S04]  /*16d0*/  USHF.R.S32.HI UR7, URZ, 0x1f, UR5 ;  /* 0x0000001fff077899 */ /* 0x000fc80008011405 */
[----:B------:R-:W-:Y:S02]  /*16e0*/  ULEA.HI UR7, UR7, UR5, URZ, 0x6 ;  /* 0x0000000507077291 */ /* 0x000fe4000f8f30ff */
[----:B------:R-:W-:Y:S02]  /*16f0*/  UIADD3 UR5, UPT, UPT, UR4, -0x1, URZ ;  /* 0xffffffff04057890 */ /* 0x000fe4000fffe0ff */
[----:B------:R-:W-:Y:S02]  /*1700*/  USHF.R.S32.HI UR7, URZ, 0x6, UR7 ;  /* 0x00000006ff077899 */ /* 0x000fe40008011407 */
[----:B------:R-:W-:Y:S02]  /*1710*/  UISETP.GE.U32.AND UP2, UPT, UR5, -0x7f, UPT ;  /* 0xffffff810500788c */ /* 0x000fe4000bf46070 */
[----:B------:R-:W-:Y:S02]  /*1720*/  UISETP.LT.U32.AND UP0, UPT, UR7, 0x6, UPT ;  /* 0x000000060700788c */ /* 0x000fe4000bf01070 */
[----:B------:R-:W-:-:S02]  /*1730*/  UIADD3 UR4, UPT, UPT, UR4, 0x7e, URZ ;  /* 0x0000007e04047890 */ /* 0x000fc4000fffe0ff */
[----:B------:R-:W-:-:S04]  /*1740*/  USEL UR5, UR7, 0x6, UP0 ;  /* 0x0000000607057887 */ /* 0x000fc80008000000 */
[----:B------:R-:W-:Y:S02]  /*1750*/  UIADD3 UR21, UPT, UPT, UR5, -0x1, URZ ;  /* 0xffffffff05157890 */ /* 0x000fe4000fffe0ff */
[----:B------:R-:W-:Y:S02]  /*1760*/  @UP2 UIADD3 UR21, UPT, UPT, UR5, URZ, URZ ;  /* 0x000000ff05152290 */ /* 0x000fe4000fffe0ff */
[----:B------:R-:W-:Y:S02]  /*1770*/  UIADD3 UR29, UPT, UPT, UR7, -UR5, URZ ;  /* 0x80000005071d7290 */ /* 0x000fe4000fffe0ff */
[----:B------:R-:W-:Y:S02]  /*1780*/  UIADD3 UR13, UPT, UPT, UR21, 0x1, URZ ;  /* 0x00000001150d7890 */ /* 0x000fe4000fffe0ff */
[----:B--2-4-:R-:W-:-:S12]  /*1790*/  UIADD3 UR21, UPT, UPT, -UR21, URZ, URZ ;  /* 0x000000ff15157290 */ /* 0x014fd8000fffe1ff */
.L_x_42:
[----:B------:R-:W-:Y:S01]  /*17a0*/  UISETP.NE.AND UP0, UPT, UR37, URZ, UPT ;  /* 0x000000ff2500728c */ /* 0x000fe2000bf05270 */
[----:B------:R-:W1:Y:S08]  /*17b0*/  S2UR UR37, SR_CgaCtaId ;  /* 0x00000000002579c3 */ /* 0x000e700000008800 */
[----:B------:R-:W-:Y:S05]  /*17c0*/  BRA.U UP0, `(.L_x_23) ;  /* 0x0000000100347547 */ /* 0x000fea000b800000 */
[----:B------:R-:W2:Y:S01]  /*17d0*/  S2R R2, SR_CgaCtaId ;  /* 0x0000000000027919 */ /* 0x000ea20000008800 */
[----:B------:R-:W-:-:S04]  /*17e0*/  MOV R3, 0x400 ;  /* 0x0000040000037802 */ /* 0x000fc80000000f00 */
[----:B--2---:R-:W-:Y:S02]  /*17f0*/  LEA R2, R2, R3, 0x18 ;  /* 0x0000000302027211 */ /* 0x004fe400078ec0ff */
[----:B------:R-:W-:-:S03]  /*1800*/  SHF.L.U32 R3, R11, 0x1f, RZ ;  /* 0x0000001f0b037819 */ /* 0x000fc600000006ff */
[----:B------:R-:W-:-:S04]  /*1810*/  IMAD R2, R12, 0x8, R2 ;  /* 0x000000080c027824 */ /* 0x000fc800078e0202 */
[----:B------:R-:W2:Y:S02]  /*1820*/  SYNCS.PHASECHK.TRANS64.TRYWAIT P0, [R2+URZ+0x120], R3 ;  /* 0x00012003020075a7 */ /* 0x000ea400080011ff */
[----:B--2---:R-:W-:Y:S05]  /*1830*/  @!P0 BRA `(.L_x_24) ;  /* 0x0000006c00e08947 */ /* 0x004fea0003800000 */
.L_x_151:
[----:B------:R-:W-:Y:S01]  /*1840*/  VIADD R12, R12, 0x1 ;  /* 0x000000010c0c7836 */ /* 0x000fe20000000000 */
[----:B------:R2:W-:Y:S04]  /*1850*/  SYNCS.ARRIVE.TRANS64.A1T0 RZ, [R2+URZ+0x110], RZ ;  /* 0x000110ff02ff79a7 */ /* 0x0005e800081000ff */
[----:B------:R-:W-:-:S04]  /*1860*/  ISETP.NE.AND P0, PT, R12, 0x2, PT ;  /* 0x000000020c00780c */ /* 0x000fc80003f05270 */
[----:B------:R-:W-:Y:S02]  /*1870*/  SEL R12, R12, RZ, P0 ;  /* 0x000000ff0c0c7207 */ /* 0x000fe40000000000 */
[----:B--2---:R-:W-:-:S04]  /*1880*/  SEL R2, RZ, 0x1, P0 ;  /* 0x00000001ff027807 */ /* 0x004fc80000000000 */
[----:B------:R-:W-:-:S07]  /*1890*/  LOP3.LUT R11, R11, R2, RZ, 0x3c, !PT ;  /* 0x000000020b0b7212 */ /* 0x000fce00078e3cff */
.L_x_23:
[----:B------:R-:W-:Y:S01]  /*18a0*/  UMOV UR6, 0x400 ;  /* 0x0000040000067882 */ /* 0x000fe20000000000 */
[----:B------:R-:W-:Y:S01]  /*18b0*/  SHF.L.U32 R2, R17, 0x1f, RZ ;  /* 0x0000001f11027819 */ /* 0x000fe200000006ff */
[----:B-1----:R-:W-:Y:S01]  /*18c0*/  ULEA UR6, UR37, UR6, 0x18 ;  /* 0x0000000625067291 */ /* 0x002fe2000f8ec0ff */
[C---:B------:R-:W-:Y:S01]  /*18d0*/  R2UR UR9, R18.reuse ;  /* 0x00000000120972ca */ /* 0x040fe200000e0000 */
[----:B------:R-:W-:Y:S01]  /*18e0*/  UISETP.GE.U32.AND UP0, UPT, UR4, 0x7f, UPT ;  /* 0x0000007f0400788c */ /* 0x000fe2000bf06070 */
[----:B------:R-:W-:Y:S01]  /*18f0*/  R2UR UR19, R18 ;  /* 0x00000000121372ca */ /* 0x000fe200000e0000 */
[----:B------:R-:W-:Y:S01]  /*1900*/  ULEA UR8, UR23, UR6, 0x3 ;  /* 0x0000000617087291 */ /* 0x000fe2000f8e18ff */
[----:B------:R-:W-:-:S08]  /*1910*/  UMOV UR30, URZ ;  /* 0x000000ff001e7c82 */ /* 0x000fd00008000000 */
[----:B------:R1:W2:Y:S01]  /*1920*/  SYNCS.PHASECHK.TRANS64.TRYWAIT P0, [UR8+0x30], R2 ;  /* 0x00003002ff0075a7 */ /* 0x0002a20008001108 */
[----:B------:R-:W-:-:S13]  /*1930*/  R2UR UR8, R15 ;  /* 0x000000000f0872ca */ /* 0x000fda00000e0000 */
[----:B------:R-:W-:Y:S01]  /*1940*/  ULEA UR19, UR8, UR19, 0x7 ;  /* 0x0000001308137291 */ /* 0x000fe2000f8e38ff */
[----:B-1----:R-:W-:-:S05]  /*1950*/  LEA.HI R2, R14, R14, RZ, 0x1 ;  /* 0x0000000e0e027211 */ /* 0x002fca00078f08ff */
[----:B------:R-:W-:-:S05]  /*1960*/  IMAD.SHL.U32 R2, R2, 0x40, RZ ;  /* 0x0000004002027824 */ /* 0x000fca00078e00ff */
[----:B------:R-:W-:-:S13]  /*1970*/  R2UR UR35, R2 ;  /* 0x00000000022372ca */ /* 0x000fda00000e0000 */
[----:B------:R-:W-:Y:S01]  /*1980*/  ULOP3.LUT UR35, UR9, 0xffffff80, UR35, 0xf8, !UPT ;  /* 0xffffff8009237892 */ /* 0x000fe2000f8ef823 */
[----:B------:R-:W-:Y:S11]  /*1990*/  BRA.U !UP0, `(.L_x_25) ;  /* 0x0000000108ec7547 */ /* 0x000ff6000b800000 */
[----:B------:R-:W-:Y:S01]  /*19a0*/  UMOV UR31, UR21 ;  /* 0x00000015001f7c82 */ /* 0x000fe20008000000 */
[----:B------:R-:W-:Y:S01]  /*19b0*/  UMOV UR44, UR23 ;  /* 0x00000017002c7c82 */ /* 0x000fe20008000000 */
[----:B------:R-:W-:-:S05]  /*19c0*/  UMOV UR26, 0x20 ;  /* 0x00000020001a7882 */ /* 0x000fca0000000000 */
.L_x_31:
[----:B------:R-:W-:Y:S01]  /*19d0*/  ULEA UR33, UR44, UR6, 0x3 ;  /* 0x000000062c217291 */ /* 0x000fe2000f8e18ff */
[----:B------:R-:W-:Y:S01]  /*19e0*/  @P5 MOV R3, 0x10000 ;  /* 0x0001000000035802 */ /* 0x000fe20000000f00 */
[----:B--2-4-:R-:W-:Y:S10]  /*19f0*/  @P0 BRA `(.L_x_26) ;  /* 0x00000000000c0947 */ /* 0x014ff40003800000 */
[----:B------:R-:W-:-:S04]  /*1a00*/  SHF.L.U32 R4, R17, 0x1f, RZ ;  /* 0x0000001f11047819 */ /* 0x000fc800000006ff */
[----:B------:R-:W1:Y:S02]  /*1a10*/  SYNCS.PHASECHK.TRANS64.TRYWAIT P0, [UR33+0x30], R4 ;  /* 0x00003004ff0075a7 */ /* 0x000e640008001121 */
[----:B-1----:R-:W-:Y:S05]  /*1a20*/  @!P0 BRA `(.L_x_27) ;  /* 0x0000006c00788947 */ /* 0x002fea0003800000 */
.L_x_26:
[----:B------:R2:W-:Y:S01]  /*1a30*/  @P5 SYNCS.ARRIVE.TRANS64 RZ, [UR33], R3 ;  /* 0x00000003ffff59a7 */ /* 0x0005e20008000021 */
[----:B------:R-:W-:Y:S02]  /*1a40*/  ULOP3.LUT UR8, UR22, 0x2, URZ, 0xfc, !UPT ;  /* 0x0000000216087892 */ /* 0x000fe4000f8efcff */
[----:B------:R-:W-:Y:S02]  /*1a50*/  UIADD3 UR31, UPT, UPT, UR31, 0x1, URZ ;  /* 0x000000011f1f7890 */ /* 0x000fe4000fffe0ff */
[----:B------:R-:W-:Y:S02]  /*1a60*/  UISETP.NE.AND UP0, UPT, UR8, 0x2, UPT ;  /* 0x000000020800788c */ /* 0x000fe4000bf05270 */
[----:B------:R-:W-:-:S07]  /*1a70*/  UISETP.NE.AND UP2, UPT, UR31, 0x1, UPT ;  /* 0x000000011f00788c */ /* 0x000fce000bf45270 */
[----:B------:R-:W-:Y:S05]  /*1a80*/  BRA.U UP0, `(.L_x_28) ;  /* 0x0000000100047547 */ /* 0x000fea000b800000 */
[----:B------:R-:W-:Y:S05]  /*1a90*/  BPT.TRAP 0x1 ;  /* 0x000000040000795c */ /* 0x000fea0000300000 */
.L_x_28:
[----:B------:R-:W-:Y:S04]  /*1aa0*/  BSSY.RECONVERGENT B0, `(.L_x_29) ;  /* 0x0000003000007945 */ /* 0x000fe80003800200 */
[----:B------:R-:W-:Y:S05]  /*1ab0*/  @!P4 BRA `(.L_x_30) ;  /* 0x000000000004c947 */ /* 0x000fea0003800000 */
[----:B------:R-:W-:Y:S05]  /*1ac0*/  BPT.TRAP 0x1 ;  /* 0x000000040000795c */ /* 0x000fea0000300000 */
.L_x_30:
[----:B------:R-:W-:Y:S05]  /*1ad0*/  BSYNC.RECONVERGENT B0 ;  /* 0x0000000000007941 */ /* 0x000fea0003800200 */
.L_x_29:
[----:B------:R-:W-:Y:S02]  /*1ae0*/  UIADD3 UR23, UPT, UPT, UR44, 0x1, URZ ;  /* 0x000000012c177890 */ /* 0x000fe4000fffe0ff */
[----:B------:R-:W-:Y:S02]  /*1af0*/  UIADD3 UR42, UP1, UPT, UR14, 0x80, URZ ;  /* 0x000000800e2a7890 */ /* 0x000fe4000ff3e0ff */
[----:B------:R-:W-:Y:S02]  /*1b00*/  UISETP.NE.AND UP0, UPT, UR23, 0x6, UPT ;  /* 0x000000061700788c */ /* 0x000fe4000bf05270 */
[----:B------:R-:W-:Y:S02]  /*1b10*/  UIADD3 UR34, UPT, UPT, UR26, -0x20, URZ ;  /* 0xffffffe01a227890 */ /* 0x000fe4000fffe0ff */
[----:B------:R-:W-:Y:S02]  /*1b20*/  USEL UR9, URZ, 0x1, UP0 ;  /* 0x00000001ff097887 */ /* 0x000fe40008000000 */
[----:B------:R-:W-:-:S02]  /*1b30*/  USEL UR23, UR23, URZ, UP0 ;  /* 0x000000ff17177287 */ /* 0x000fc40008000000 */
[----:B------:R-:W-:Y:S02]  /*1b40*/  UIADD3 UR40, UP0, UPT, UR14, 0x180, URZ ;  /* 0x000001800e287890 */ /* 0x000fe4000ff1e0ff */
[----:B------:R-:W-:Y:S01]  /*1b50*/  ULEA UR8, UR23, UR6, 0x3 ;  /* 0x0000000617087291 */ /* 0x000fe2000f8e18ff */
[----:B------:R-:W-:Y:S01]  /*1b60*/  LOP3.LUT R17, R17, UR9, RZ, 0x3c, !PT ;  /* 0x0000000911117c12 */ /* 0x000fe2000f8e3cff */
[----:B------:R-:W-:Y:S02]  /*1b70*/  ULOP3.LUT UR33, UR33, 0xfefffff8, URZ, 0xc0, !UPT ;  /* 0xfefffff821217892 */ /* 0x000fe4000f8ec0ff */
[----:B------:R-:W-:Y:S01]  /*1b80*/  UIADD3.X UR43, UPT, UPT, URZ, UR15, URZ, UP1, !UPT ;  /* 0x0000000fff2b7290 */ /* 0x000fe20008ffe4ff */
[----:B-1----:R-:W-:Y:S01]  /*1b90*/  SHF.L.U32 R2, R17, 0x1f, RZ ;  /* 0x0000001f11027819 */ /* 0x002fe200000006ff */
[----:B------:R-:W-:Y:S01]  /*1ba0*/  UIADD3.X UR41, UPT, UPT, URZ, UR15, URZ, UP0, !UPT ;  /* 0x0000000fff297290 */ /* 0x000fe200087fe4ff */
[----:B------:R-:W-:Y:S02]  /*1bb0*/  UMOV UR38, 0x0 ;  /* 0x0000000000267882 */ /* 0x000fe40000000000 */
[----:B------:R1:W4:Y:S01]  /*1bc0*/  SYNCS.PHASECHK.TRANS64.TRYWAIT P0, [UR8+0x30], R2 ;  /* 0x00003002ff0075a7 */ /* 0x0003220008001108 */
[----:B------:R-:W-:Y:S01]  /*1bd0*/  ULEA UR8, UR44, UR6, 0xe ;  /* 0x000000062c087291 */ /* 0x000fe2000f8e70ff */
[----:B------:R-:W-:Y:S01]  /*1be0*/  UMOV UR39, 0x10000000 ;  /* 0x1000000000277882 */ /* 0x000fe20000000000 */
[----:B------:R-:W-:-:S02]  /*1bf0*/  UMOV UR27, UR35 ;  /* 0x00000023001b7c82 */ /* 0x000fc40008000000 */
[----:B------:R-:W-:Y:S02]  /*1c00*/  UIADD3 UR32, UPT, UPT, UR8, 0x8400, URZ ;  /* 0x0000840008207890 */ /* 0x000fe4000fffe0ff */
[----:B------:R-:W-:Y:S02]  /*1c10*/  UIADD3 UR24, UPT, UPT, UR8, 0xa400, URZ ;  /* 0x0000a40008187890 */ /* 0x000fe4000fffe0ff */
[----:B------:R-:W-:Y:S02]  /*1c20*/  UIADD3 UR16, UPT, UPT, UR8, 0x20400, URZ ;  /* 0x0002040008107890 */ /* 0x000fe4000fffe0ff */
[----:B------:R-:W-:Y:S01]  /*1c30*/  UIADD3 UR8, UPT, UPT, UR8, 0x22400, URZ ;  /* 0x0002240008087890 */ /* 0x000fe2000fffe0ff */
[----:B------:R-:W-:Y:S01]  /*1c40*/  UMOV UR28, UR36 ;  /* 0x00000024001c7c82 */ /* 0x000fe20008000000 */
[----:B------:R-:W-:Y:S01]  /*1c50*/  UMOV UR25, UR33 ;  /* 0x0000002100197c82 */ /* 0x000fe20008000000 */
[----:B------:R-:W-:Y:S01]  /*1c60*/  UMOV UR20, UR36 ;  /* 0x0000002400147c82 */ /* 0x000fe20008000000 */
[----:B------:R-:W-:Y:S01]  /*1c70*/  UMOV UR17, UR33 ;  /* 0x0000002100117c82 */ /* 0x000fe20008000000 */
[----:B------:R-:W-:Y:S01]  /*1c80*/  UMOV UR18, UR34 ;  /* 0x0000002200127c82 */ /* 0x000fe20008000000 */
[----:B------:R-:W-:Y:S01]  /*1c90*/  UTMALDG.3D.2CTA [UR32], [UR42], desc[UR38] ;  /* 0x000026202a0075b4 */ /* 0x000fe20008211000 */
[----:B------:R-:W-:Y:S01]  /*1ca0*/  UMOV UR10, UR26 ;  /* 0x0000001a000a7c82 */ /* 0x000fe20008000000 */
[----:B------:R-:W-:Y:S01]  /*1cb0*/  UMOV UR11, UR19 ;  /* 0x00000013000b7c82 */ /* 0x000fe20008000000 */
[----:B------:R-:W-:Y:S01]  /*1cc0*/  UMOV UR12, UR36 ;  /* 0x00000024000c7c82 */ /* 0x000fe20008000000 */
[----:B------:R-:W-:Y:S01]  /*1cd0*/  UMOV UR9, UR33 ;  /* 0x0000002100097c82 */ /* 0x000fe20008000000 */
[----:B------:R-:W-:Y:S01]  /*1ce0*/  UMOV UR30, UR13 ;  /* 0x0000000d001e7c82 */ /* 0x000fe20008000000 */
[----:B------:R-:W-:Y:S01]  /*1cf0*/  UMOV UR44, UR23 ;  /* 0x00000017002c7c82 */ /* 0x000fe20008000000 */
[----:B------:R2:W-:Y:S01]  /*1d00*/  UTMALDG.3D.2CTA [UR24], [UR42], desc[UR38] ;  /* 0x000026182a0075b4 */ /* 0x0005e20008211000 */
[----:B------:R1:W-:Y:S01]  /*1d10*/  UTMALDG.3D.2CTA [UR16], [UR40], desc[UR38] ;  /* 0x00002610280075b4 */ /* 0x0003e20008211000 */
[----:B------:R1:W-:Y:S01]  /*1d20*/  UTMALDG.3D.2CTA [UR8], [UR40], desc[UR38] ;  /* 0x00002608280075b4 */ /* 0x0003e20008211000 */
[----:B--2---:R-:W-:Y:S01]  /*1d30*/  UIADD3 UR26, UPT, UPT, UR26, 0x40, URZ ;  /* 0x000000401a1a7890 */ /* 0x004fe2000fffe0ff */
[----:B-1----:R-:W-:Y:S11]  /*1d40*/  BRA.U UP2, `(.L_x_31) ;  /* 0xfffffffd02207547 */ /* 0x002ff6000b83ffff */
.L_x_25:
[----:B------:R-:W-:Y:S01]  /*1d50*/  ULEA UR8, UR23, UR6, 0x3 ;  /* 0x0000000617087291 */ /* 0x000fe2000f8e18ff */
[----:B------:R-:W-:Y:S01]  /*1d60*/  SHF.L.U32 R2, R17, 0x1f, RZ ;  /* 0x0000001f11027819 */ /* 0x000fe200000006ff */
[----:B------:R-:W-:Y:S01]  /*1d70*/  @!P1 SYNCS.ARRIVE.TRANS64.A1T0 RZ, [UR6+0xa8], RZ ;  /* 0x0000a8ffffff99a7 */ /* 0x000fe20008100006 */
[----:B------:R-:W-:-:S06]  /*1d80*/  UISETP.GT.AND UP0, UPT, UR7, UR5, UPT ;  /* 0x000000050700728c */ /* 0x000fcc000bf04270 */
[----:B--2-4-:R1:W2:Y:S03]  /*1d90*/  SYNCS.PHASECHK.TRANS64.TRYWAIT P0, [UR8+0x30], R2 ;  /* 0x00003002ff0075a7 */ /* 0x0142a60008001108 */
[----:B------:R-:W-:Y:S05]  /*1da0*/  BRA.U !UP0, `(.L_x_32) ;  /* 0x0000000108e47547 */ /* 0x000fea000b800000 */
[----:B------:R-:W-:Y:S01]  /*1db0*/  UIADD3 UR31, UPT, UPT, UR29, UR30, URZ ;  /* 0x0000001e1d1f7290 */ /* 0x000fe2000fffe0ff */
[----:B------:R-:W-:-:S11]  /*1dc0*/  UMOV UR44, UR23 ;  /* 0x00000017002c7c82 */ /* 0x000fd60008000000 */
.L_x_38:
[----:B------:R-:W-:Y:S01]  /*1dd0*/  ULEA UR33, UR44, UR6, 0x3 ;  /* 0x000000062c217291 */ /* 0x000fe2000f8e18ff */
[----:B--2---:R-:W-:Y:S01]  /*1de0*/  @P5 MOV R3, 0x10000 ;  /* 0x0001000000035802 */ /* 0x004fe20000000f00 */
[----:B-12---:R-:W-:Y:S10]  /*1df0*/  @P0 BRA `(.L_x_33) ;  /* 0x00000000000c0947 */ /* 0x006ff40003800000 */
[----:B------:R-:W-:-:S04]  /*1e00*/  SHF.L.U32 R4, R17, 0x1f, RZ ;  /* 0x0000001f11047819 */ /* 0x000fc800000006ff */
[----:B------:R-:W2:Y:S02]  /*1e10*/  SYNCS.PHASECHK.TRANS64.TRYWAIT P0, [UR33+0x30], R4 ;  /* 0x00003004ff0075a7 */ /* 0x000ea40008001121 */
[----:B--2---:R-:W-:Y:S05]  /*1e20*/  @!P0 BRA `(.L_x_34) ;  /* 0x0000006800908947 */ /* 0x004fea0003800000 */
.L_x_33:
[----:B------:R2:W-:Y:S01]  /*1e30*/  @P5 SYNCS.ARRIVE.TRANS64 RZ, [UR33], R3 ;  /* 0x00000003ffff59a7 */ /* 0x0005e20008000021 */
[----:B------:R-:W-:-:S04]  /*1e40*/  ULOP3.LUT UR8, UR22, 0x2, URZ, 0xfc, !UPT ;  /* 0x0000000216087892 */ /* 0x000fc8000f8efcff */
[----:B------:R-:W-:-:S09]  /*1e50*/  UISETP.NE.AND UP0, UPT, UR8, 0x2, UPT ;  /* 0x000000020800788c */ /* 0x000fd2000bf05270 */
[----:B------:R-:W-:Y:S05]  /*1e60*/  BRA.U UP0, `(.L_x_35) ;  /* 0x0000000100047547 */ /* 0x000fea000b800000 */
[----:B------:R-:W-:Y:S05]  /*1e70*/  BPT.TRAP 0x1 ;  /* 0x000000040000795c */ /* 0x000fea0000300000 */
.L_x_35:
[----:B------:R-:W-:Y:S04]  /*1e80*/  BSSY.RECONVERGENT B0, `(.L_x_36) ;  /* 0x0000003000007945 */ /* 0x000fe80003800200 */
[----:B------:R-:W-:Y:S05]  /*1e90*/  @!P4 BRA `(.L_x_37) ;  /* 0x000000000004c947 */ /* 0x000fea0003800000 */
[----:B------:R-:W-:Y:S05]  /*1ea0*/  BPT.TRAP 0x1 ;  /* 0x000000040000795c */ /* 0x000fea0000300000 */
.L_x_37:
[----:B------:R-:W-:Y:S05]  /*1eb0*/  BSYNC.RECONVERGENT B0 ;  /* 0x0000000000007941 */ /* 0x000fea0003800200 */
.L_x_36:
[----:B------:R-:W-:Y:S02]  /*1ec0*/  UIADD3 UR23, UPT, UPT, UR44, 0x1, URZ ;  /* 0x000000012c177890 */ /* 0x000fe4000fffe0ff */
[----:B------:R-:W-:Y:S02]  /*1ed0*/  UIADD3 UR42, UP1, UPT, UR14, 0x80, URZ ;  /* 0x000000800e2a7890 */ /* 0x000fe4000ff3e0ff */
[----:B------:R-:W-:Y:S02]  /*1ee0*/  UISETP.NE.AND UP0, UPT, UR23, 0x6, UPT ;  /* 0x000000061700788c */ /* 0x000fe4000bf05270 */
[----:B------:R-:W-:Y:S02]  /*1ef0*/  USHF.L.U32 UR34, UR30, 0x6, URZ ;  /* 0x000000061e227899 */ /* 0x000fe400080006ff */
        /* <DEDUP_REMOVED lines=8> */
[----:B------:R-:W-:Y:S02]  /*1f80*/  UIADD3 UR26, UPT, UPT, UR34, 0x20, URZ ;  /* 0x00000020221a7890 */ /* 0x000fe4000fffe0ff */
[----:B------:R-:W-:Y:S01]  /*1f90*/  UIADD3.X UR41, UPT, UPT, URZ, UR15, URZ, UP0, !UPT ;  /* 0x0000000fff297290 */ /* 0x000fe200087fe4ff */
[----:B------:R4:W1:Y:S01]  /*1fa0*/  SYNCS.PHASECHK.TRANS64.TRYWAIT P0, [UR8+0x30], R2 ;  /* 0x00003002ff0075a7 */ /* 0x0008620008001108 */
[----:B------:R-:W-:Y:S01]  /*1fb0*/  ULEA UR8, UR44, UR6, 0xe ;  /* 0x000000062c087291 */ /* 0x000fe2000f8e70ff */
[----:B------:R-:W-:Y:S01]  /*1fc0*/  UMOV UR38, 0x0 ;  /* 0x0000000000267882 */ /* 0x000fe20000000000 */
[----:B------:R-:W-:-:S02]  /*1fd0*/  UMOV UR39, 0x10000000 ;  /* 0x1000000000277882 */ /* 0x000fc40000000000 */
        /* <DEDUP_REMOVED lines=9> */
[----:B------:R-:W-:Y:S01]  /*2070*/  UMOV UR18, UR34 ;  /* 0x0000002200127c82 */ /* 0x000fe20008000000 */
[----:B------:R4:W-:Y:S01]  /*2080*/  UTMALDG.3D.2CTA [UR32], [UR42], desc[UR38] ;  /* 0x000026202a0075b4 */ /* 0x0009e20008211000 */
[----:B------:R-:W-:Y:S01]  /*2090*/  UMOV UR11, UR19 ;  /* 0x00000013000b7c82 */ /* 0x000fe20008000000 */
[----:B------:R-:W-:Y:S01]  /*20a0*/  UMOV UR12, UR36 ;  /* 0x00000024000c7c82 */ /* 0x000fe20008000000 */
[----:B------:R-:W-:Y:S01]  /*20b0*/  UMOV UR9, UR33 ;  /* 0x0000002100097c82 */ /* 0x000fe20008000000 */
[----:B------:R-:W-:Y:S01]  /*20c0*/  UMOV UR10, UR26 ;  /* 0x0000001a000a7c82 */ /* 0x000fe20008000000 */
[----:B------:R-:W-:Y:S01]  /*20d0*/  UIADD3 UR30, UPT, UPT, UR30, 0x1, URZ ;  /* 0x000000011e1e7890 */ /* 0x000fe2000fffe0ff */
[----:B------:R-:W-:Y:S01]  /*20e0*/  UMOV UR44, UR23 ;  /* 0x00000017002c7c82 */ /* 0x000fe20008000000 */
[----:B------:R4:W-:Y:S02]  /*20f0*/  UTMALDG.3D.2CTA [UR24], [UR42], desc[UR38] ;  /* 0x000026182a0075b4 */ /* 0x0009e40008211000 */
[----:B------:R-:W-:Y:S01]  /*2100*/  UISETP.NE.AND UP0, UPT, UR30, UR31, UPT ;  /* 0x0000001f1e00728c */ /* 0x000fe2000bf05270 */
[----:B------:R4:W-:Y:S01]  /*2110*/  UTMALDG.3D.2CTA [UR16], [UR40], desc[UR38] ;  /* 0x00002610280075b4 */ /* 0x0009e20008211000 */
[----:B------:R4:W-:Y:S07]  /*2120*/  UTMALDG.3D.2CTA [UR8], [UR40], desc[UR38] ;  /* 0x00002608280075b4 */ /* 0x0009ee0008211000 */
[----:B----4-:R-:W-:Y:S05]  /*2130*/  BRA.U UP0, `(.L_x_38) ;  /* 0xfffffffd00247547 */ /* 0x010fea000b83ffff */
.L_x_32:
[C---:B-1----:R-:W-:Y:S01]  /*2140*/  LEA R2, R16.reuse, UR6, 0x3 ;  /* 0x0000000610027c11 */ /* 0x042fe2000f8e18ff */
[----:B------:R-:W-:Y:S01]  /*2150*/  NOP ;  /* 0x0000000000007918 */ /* 0x000fe20000000000 */
[----:B--2---:R-:W-:Y:S02]  /*2160*/  SHF.L.U32 R3, R13, 0x1f, RZ ;  /* 0x0000001f0d037819 */ /* 0x004fe400000006ff */
[----:B------:R-:W-:Y:S02]  /*2170*/  LEA R4, R16, UR6, 0x4 ;  /* 0x0000000610047c11 */ /* 0x000fe4000f8e20ff */
[----:B------:R-:W1:Y:S02]  /*2180*/  SYNCS.PHASECHK.TRANS64.TRYWAIT P0, [R2+URZ+0xb0], R3 ;  /* 0x0000b003020075a7 */ /* 0x000e6400080011ff */
[----:B-1----:R-:W-:Y:S05]  /*2190*/  @!P0 BRA `(.L_x_39) ;  /* 0x0000006400cc8947 */ /* 0x002fea0003800000 */
.L_x_154:
[----:B------:R-:W2:Y:S01]  /*21a0*/  LDS.128 R4, [R4+0x140] ;  /* 0x0001400004047984 */ /* 0x000ea20000000c00 */
[----:B------:R-:W-:Y:S01]  /*21b0*/  ISETP.GE.AND P0, PT, R26, 0x1, PT ;  /* 0x000000011a00780c */ /* 0x000fe20003f06270 */
[----:B-1----:R-:W-:Y:S01]  /*21c0*/  VIADD R2, R2, 0xc0 ;  /* 0x000000c002027836 */ /* 0x002fe20000000000 */
[----:B------:R-:W-:Y:S01]  /*21d0*/  @!PT LDS RZ, [RZ] ;  /* 0x00000000fffff984 */ /* 0x000fe20000000800 */
[----:B------:R-:W-:Y:S01]  /*21e0*/  @!PT LDS RZ, [RZ] ;  /* 0x00000000fffff984 */ /* 0x000fe20000000800 */
[----:B------:R-:W-:Y:S01]  /*21f0*/  @!PT LDS RZ, [RZ] ;  /* 0x00000000fffff984 */ /* 0x000fe20000000800 */
[----:B------:R-:W-:Y:S01]  /*2200*/  @!PT LDS RZ, [RZ] ;  /* 0x00000000fffff984 */ /* 0x000fe20000000800 */
[----:B------:R1:W-:Y:S06]  /*2210*/  MEMBAR.ALL.CTA ;  /* 0x0000000000007992 */ /* 0x0003ec0000008000 */
[----:B-1----:R-:W1:Y:S01]  /*2220*/  FENCE.VIEW.ASYNC.S ;  /* 0x00000000000073c6 */ /* 0x002e620000000000 */
[----:B------:R-:W-:-:S04]  /*2230*/  PRMT R2, RZ, 0x654, R2 ;  /* 0x00000654ff027816 */ /* 0x000fc80000000002 */
[----:B-1----:R1:W-:Y:S01]  /*2240*/  SYNCS.ARRIVE.TRANS64.RED.A1T0 RZ, [R2+URZ], RZ ;  /* 0x000000ff02ff79a7 */ /* 0x0023e200081004ff */
[----:B--2---:R-:W-:-:S13]  /*2250*/  LOP3.LUT P2, RZ, R6, 0x1, RZ, 0xc0, !PT ;  /* 0x0000000106ff7812 */ /* 0x004fda000784c0ff */
[----:B------:R-:W-:Y:S01]  /*2260*/  @P2 SHF.R.U32.HI R3, RZ, 0x10, R5 ;  /* 0x00000010ff032819 */ /* 0x000fe20000011605 */
[----:B------:R-:W-:Y:S01]  /*2270*/  VOTEU.ANY UP0, P2 ;  /* 0x0000000000ff7886 */ /* 0x000fe20001000100 */
[----:B------:R-:W-:Y:S02]  /*2280*/  @P2 MOV R10, R4 ;  /* 0x00000004000a2202 */ /* 0x000fe40000000f00 */
[----:B------:R-:W-:Y:S02]  /*2290*/  @P2 R2UR.BROADCAST UR8, R3 ;  /* 0x00000000030822ca */ /* 0x000fe400008e0000 */
[----:B------:R-:W-:-:S11]  /*22a0*/  @P2 LOP3.LUT R9, R5, 0xffff, RZ, 0xc0, !PT ;  /* 0x0000ffff05092812 */ /* 0x000fd600078ec0ff */
[----:B------:R-:W-:Y:S01]  /*22b0*/  @UP0 UMOV UR36, UR8 ;  /* 0x0000000800240c82 */ /* 0x000fe20008000000 */
[----:B-1----:R-:W-:Y:S05]  /*22c0*/  @!P0 BRA `(.L_x_40) ;  /* 0x0000000000b88947 */ /* 0x002fea0003800000 */
[----:B------:R-:W3:Y:S01]  /*22d0*/  LDC.64 R4, c[0x0][0xb18] ;  /* 0x0002c600ff047b82 */ /* 0x000ee20000000a00 */
[----:B------:R-:W-:-:S07]  /*22e0*/  ISETP.NE.AND P3, PT, R26, 0x1, PT ;  /* 0x000000011a00780c */ /* 0x000fce0003f65270 */
[----:B------:R-:W1:Y:S08]  /*22f0*/  LDC.64 R6, c[0x0][0xb10] ;  /* 0x0002c400ff067b82 */ /* 0x000e700000000a00 */
[----:B------:R-:W2:Y:S08]  /*2300*/  LDC R14, c[0x0][0xb20] ;  /* 0x0002c800ff0e7b82 */ /* 0x000eb00000000800 */
[----:B------:R-:W4:Y:S01]  /*2310*/  LDC R15, c[0x0][0xb0c] ;  /* 0x0002c300ff0f7b82 */ /* 0x000f220000000800 */
[----:B---3--:R-:W-:Y:S01]  /*2320*/  IMAD.HI.U32 R20, R0, R5, RZ ;  /* 0x0000000500147227 */ /* 0x008fe200078e00ff */
[----:B------:R-:W-:-:S03]  /*2330*/  ISETP.NE.AND P0, PT, R4, 0x1, PT ;  /* 0x000000010400780c */ /* 0x000fc60003f05270 */
[----:B------:R-:W-:-:S03]  /*2340*/  IMAD.HI.U32 R5, R9, R5, RZ ;  /* 0x0000000509057227 */ /* 0x000fc600078e00ff */
[----:B------:R-:W3:Y:S01]  /*2350*/  LDC.64 R2, c[0x0][0xb28] ;  /* 0x0002ca00ff027b82 */ /* 0x000ee20000000a00 */
[----:B-1----:R-:W-:-:S04]  /*2360*/  IMAD.HI.U32 R21, R8, R6, RZ ;  /* 0x0000000608157227 */ /* 0x002fc800078e00ff */
[----:B------:R-:W-:Y:S01]  /*2370*/  IMAD.HI.U32 R22, R10, R6, RZ ;  /* 0x000000060a167227 */ /* 0x000fe200078e00ff */
[-C--:B------:R-:W-:Y:S02]  /*2380*/  SHF.R.U32.HI R21, RZ, R7.reuse, R21 ;  /* 0x00000007ff157219 */ /* 0x080fe40000011615 */
[-C--:B--2---:R-:W-:Y:S02]  /*2390*/  SHF.R.U32.HI R20, RZ, R14.reuse, R20 ;  /* 0x0000000eff147219 */ /* 0x084fe40000011614 */
[----:B------:R-:W-:Y:S02]  /*23a0*/  SHF.R.U32.HI R5, RZ, R14, R5 ;  /* 0x0000000eff057219 */ /* 0x000fe40000011605 */
[----:B------:R-:W-:Y:S02]  /*23b0*/  SEL R20, R0, R20, !P0 ;  /* 0x0000001400147207 */ /* 0x000fe40004000000 */
[----:B------:R-:W-:Y:S02]  /*23c0*/  SHF.R.U32.HI R22, RZ, R7, R22 ;  /* 0x00000007ff167219 */ /* 0x000fe40000011616 */
[----:B----4-:R-:W-:-:S02]  /*23d0*/  ISETP.NE.AND P1, PT, R15, 0x1, PT ;  /* 0x000000010f00780c */ /* 0x010fc40003f25270 */
[----:B------:R-:W-:Y:S02]  /*23e0*/  SEL R5, R9, R5, !P0 ;  /* 0x0000000509057207 */ /* 0x000fe40004000000 */
[----:B------:R-:W-:Y:S02]  /*23f0*/  SEL R21, R8, R21, !P1 ;  /* 0x0000001508157207 */ /* 0x000fe40004800000 */
[----:B------:R-:W-:Y:S01]  /*2400*/  SEL R22, R10, R22, !P1 ;  /* 0x000000160a167207 */ /* 0x000fe20004800000 */
[----:B---3--:R-:W-:-:S04]  /*2410*/  IMAD.HI.U32 R19, R20, R2, RZ ;  /* 0x0000000214137227 */ /* 0x008fc800078e00ff */
        /* <DEDUP_REMOVED lines=10> */
[----:B------:R-:W-:-:S04]  /*24c0*/  @!P0 IMAD.HI.U32 R7, R22, R2, RZ ;  /* 0x0000000216078227 */ /* 0x000fc800078e00ff */
[----:B------:R-:W-:Y:S01]  /*24d0*/  IMAD.MOV R2, RZ, RZ, -R6 ;  /* 0x000000ffff027224 */ /* 0x000fe200078e0a06 */
[----:B------:R-:W-:Y:S02]  /*24e0*/  @!P0 SHF.R.U32.HI R3, RZ, R3, R7 ;  /* 0x00000003ff038219 */ /* 0x000fe40000011607 */
[----:B------:R-:W-:Y:S01]  /*24f0*/  IADD3 R7, PT, PT, -R5, RZ, RZ ;  /* 0x000000ff05077210 */ /* 0x000fe20007ffe1ff */
[----:B------:R-:W-:Y:S01]  /*2500*/  IMAD R2, R26, R2, R5 ;  /* 0x000000021a027224 */ /* 0x000fe200078e0205 */
        /* <DEDUP_REMOVED lines=10> */
.L_x_40:
[----:B------:R-:W1:Y:S02]  /*25b0*/  LDCU UR8, c[0x0][0xb30] ;  /* 0x00016600ff0877ac */ /* 0x000e640008000800 */
[----:B-1----:R-:W-:-:S09]  /*25c0*/  UISETP.NE.AND UP0, UPT, UR8, 0x1, UPT ;  /* 0x000000010800788c */ /* 0x002fd2000bf05270 */
[----:B------:R-:W-:Y:S05]  /*25d0*/  BRA.U UP0, `(.L_x_41) ;  /* 0x0000000100407547 */ /* 0x000fea000b800000 */
[----:B------:R-:W1:Y:S08]  /*25e0*/  LDC.64 R4, c[0x0][0xb10] ;  /* 0x0002c400ff047b82 */ /* 0x000e700000000a00 */
[----:B------:R-:W2:Y:S08]  /*25f0*/  LDC.64 R2, c[0x0][0xb18] ;  /* 0x0002c600ff027b82 */ /* 0x000eb00000000a00 */
[----:B------:R-:W4:Y:S08]  /*2600*/  LDC R6, c[0x0][0xb20] ;  /* 0x0002c800ff067b82 */ /* 0x000f300000000800 */
[----:B------:R-:W3:Y:S01]  /*2610*/  LDC R7, c[0x0][0xb0c] ;  /* 0x0002c300ff077b82 */ /* 0x000ee20000000800 */
[----:B-1----:R-:W-:-:S05]  /*2620*/  IMAD.HI.U32 R4, R10, R4, RZ ;  /* 0x000000040a047227 */ /* 0x002fca00078e00ff */
[----:B------:R-:W-:Y:S01]  /*2630*/  SHF.R.U32.HI R4, RZ, R5, R4 ;  /* 0x00000005ff047219 */ /* 0x000fe20000011604 */
[----:B--2---:R-:W-:Y:S01]  /*2640*/  IMAD.HI.U32 R3, R9, R3, RZ ;  /* 0x0000000309037227 */ /* 0x004fe200078e00ff */
[----:B------:R-:W-:-:S04]  /*2650*/  ISETP.NE.AND P0, PT, R2, 0x1, PT ;  /* 0x000000010200780c */ /* 0x000fc80003f05270 */
[----:B----4-:R-:W-:-:S04]  /*2660*/  SHF.R.U32.HI R3, RZ, R6, R3 ;  /* 0x00000006ff037219 */ /* 0x010fc80000011603 */
[----:B------:R-:W-:Y:S02]  /*2670*/  SEL R3, R9, R3, !P0 ;  /* 0x0000000309037207 */ /* 0x000fe40004000000 */
[----:B---3--:R-:W-:-:S04]  /*2680*/  ISETP.NE.AND P1, PT, R7, 0x1, PT ;  /* 0x000000010700780c */ /* 0x008fc80003f25270 */
[----:B------:R-:W-:-:S05]  /*2690*/  SEL R4, R10, R4, !P1 ;  /* 0x000000040a047207 */ /* 0x000fca0004800000 */
[----:B------:R-:W-:Y:S02]  /*26a0*/  IMAD.IADD R5, R3, 0x1, -R4 ;  /* 0x0000000103057824 */ /* 0x000fe400078e0a04 */
[----:B------:R-:W-:Y:S02]  /*26b0*/  IMAD.IADD R3, R4, 0x1, -R3 ;  /* 0x0000000104037824 */ /* 0x000fe400078e0a03 */
[----:B------:R-:W-:Y:S02]  /*26c0*/  IMAD R10, R5, R7, R10 ;  /* 0x00000007050a7224 */ /* 0x000fe400078e020a */
[----:B------:R-:W-:-:S07]  /*26d0*/  IMAD R9, R3, R2, R9 ;  /* 0x0000000203097224 */ /* 0x000fce00078e0209 */
.L_x_41:
[----:B------:R-:W-:Y:S01]  /*26e0*/  VIADD R16, R16, 0x1 ;  /* 0x0000000110107836 */ /* 0x000fe20000000000 */
[----:B------:R-:W-:Y:S01]  /*26f0*/  PLOP3.LUT P1, PT, PT, PT, PT, 0x80, 0x8 ;  /* 0x000000000008781c */ /* 0x000fe20003f2f070 */
[----:B------:R-:W-:Y:S02]  /*2700*/  IMAD.IADD R14, R10, 0x1, R63 ;  /* 0x000000010a0e7824 */ /* 0x000fe400078e023f */
[----:B------:R-:W-:Y:S01]  /*2710*/  IMAD.IADD R15, R9, 0x1, R62 ;  /* 0x00000001090f7824 */ /* 0x000fe200078e023e */
[----:B------:R-:W-:-:S04]  /*2720*/  ISETP.NE.AND P0, PT, R16, 0x2, PT ;  /* 0x000000021000780c */ /* 0x000fc80003f05270 */
[----:B------:R-:W-:Y:S02]  /*2730*/  SEL R2, RZ, 0x1, P0 ;  /* 0x00000001ff027807 */ /* 0x000fe40000000000 */
[----:B------:R-:W-:Y:S02]  /*2740*/  SEL R16, R16, RZ, P0 ;  /* 0x000000ff10107207 */ /* 0x000fe40000000000 */
[----:B------:R-:W-:Y:S01]  /*2750*/  LOP3.LUT R13, R13, R2, RZ, 0x3c, !PT ;  /* 0x000000020d0d7212 */ /* 0x000fe200078e3cff */
[----:B------:R-:W-:Y:S06]  /*2760*/  @P2 BRA `(.L_x_42) ;  /* 0xfffffff0000c2947 */ /* 0x000fec000383ffff */
[----:B------:R-:W-:Y:S01]  /*2770*/  UIADD3 UR6, UPT, UPT, UR6, 0x30, URZ ;  /* 0x0000003006067890 */ /* 0x000fe2000fffe0ff */
[----:B------:R-:W-:-:S03]  /*2780*/  SHF.L.U32 R2, R17, 0x1f, RZ ;  /* 0x0000001f11027819 */ /* 0x000fc600000006ff */
[----:B------:R-:W-:-:S09]  /*2790*/  ULEA UR4, UR23, UR6, 0x3 ;  /* 0x0000000617047291 */ /* 0x000fd2000f8e18ff */
[----:B------:R-:W1:Y:S02]  /*27a0*/  SYNCS.PHASECHK.TRANS64.TRYWAIT P0, [UR4], R2 ;  /* 0x00000002ff0075a7 */ /* 0x000e640008001104 */
[----:B-1----:R-:W-:Y:S05]  /*27b0*/  @!P0 BRA `(.L_x_43) ;  /* 0x0000006000588947 */ /* 0x002fea0003800000 */
.L_x_156:
[----:B------:R-:W-:-:S04]  /*27c0*/  UIADD3 UR5, UPT, UPT, UR23, 0x1, URZ ;  /* 0x0000000117057890 */ /* 0x000fc8000fffe0ff */
[----:B------:R-:W-:-:S04]  /*27d0*/  UISETP.NE.AND UP0, UPT, UR5, 0x6, UPT ;  /* 0x000000060500788c */ /* 0x000fc8000bf05270 */
[----:B------:R-:W-:Y:S02]  /*27e0*/  USEL UR7, URZ, 0x1, UP0 ;  /* 0x00000001ff077887 */ /* 0x000fe40008000000 */
[----:B------:R-:W-:-:S04]  /*27f0*/  USEL UR5, UR5, URZ, UP0 ;  /* 0x000000ff05057287 */ /* 0x000fc80008000000 */
[----:B------:R-:W-:Y:S01]  /*2800*/  ULEA UR4, UR5, UR6, 0x3 ;  /* 0x0000000605047291 */ /* 0x000fe2000f8e18ff */
[----:B-1----:R-:W-:-:S04]  /*2810*/  LOP3.LUT R2, R17, UR7, RZ, 0x3c, !PT ;  /* 0x0000000711027c12 */ /* 0x002fc8000f8e3cff */
[----:B------:R-:W-:-:S04]  /*2820*/  SHF.L.U32 R3, R2, 0x1f, RZ ;  /* 0x0000001f02037819 */ /* 0x000fc800000006ff */
[----:B------:R-:W1:Y:S02]  /*2830*/  SYNCS.PHASECHK.TRANS64.TRYWAIT P0, [UR4], R3 ;  /* 0x00000003ff0075a7 */ /* 0x000e640008001104 */
[----:B-1----:R-:W-:Y:S05]  /*2840*/  @!P0 BRA `(.L_x_44) ;  /* 0x00000060004c8947 */ /* 0x002fea0003800000 */
.L_x_158:
[----:B------:R-:W-:-:S04]  /*2850*/  UIADD3 UR5, UPT, UPT, UR5, 0x1, URZ ;  /* 0x0000000105057890 */ /* 0x000fc8000fffe0ff */
[----:B------:R-:W-:-:S04]  /*2860*/  UISETP.NE.AND UP0, UPT, UR5, 0x6, UPT ;  /* 0x000000060500788c */ /* 0x000fc8000bf05270 */
[----:B------:R-:W-:Y:S02]  /*2870*/  USEL UR7, URZ, 0x1, UP0 ;  /* 0x00000001ff077887 */ /* 0x000fe40008000000 */
[----:B------:R-:W-:-:S04]  /*2880*/  USEL UR5, UR5, URZ, UP0 ;  /* 0x000000ff05057287 */ /* 0x000fc80008000000 */
[----:B------:R-:W-:Y:S01]  /*2890*/  ULEA UR4, UR5, UR6, 0x3 ;  /* 0x0000000605047291 */ /* 0x000fe2000f8e18ff */
[----:B------:R-:W-:-:S04]  /*28a0*/  LOP3.LUT R2, R2, UR7, RZ, 0x3c, !PT ;  /* 0x0000000702027c12 */ /* 0x000fc8000f8e3cff */
[----:B-1----:R-:W-:-:S04]  /*28b0*/  SHF.L.U32 R3, R2, 0x1f, RZ ;  /* 0x0000001f02037819 */ /* 0x002fc800000006ff */
[----:B------:R-:W1:Y:S02]  /*28c0*/  SYNCS.PHASECHK.TRANS64.TRYWAIT P0, [UR4], R3 ;  /* 0x00000003ff0075a7 */ /* 0x000e640008001104 */
[----:B-1----:R-:W-:Y:S05]  /*28d0*/  @!P0 BRA `(.L_x_45) ;  /* 0x0000006000408947 */ /* 0x002fea0003800000 */
.L_x_160:
        /* <DEDUP_REMOVED lines=9> */
.L_x_162:
        /* <DEDUP_REMOVED lines=9> */
.L_x_164:
[----:B------:R-:W-:-:S04]  /*2a00*/  UIADD3 UR5, UPT, UPT, UR5, 0x1, URZ ;  /* 0x0000000105057890 */ /* 0x000fc8000fffe0ff */
[----:B------:R-:W-:-:S04]  /*2a10*/  UISETP.NE.AND UP0, UPT, UR5, 0x6, UPT ;  /* 0x000000060500788c */ /* 0x000fc8000bf05270 */
[----:B------:R-:W-:Y:S02]  /*2a20*/  USEL UR4, URZ, 0x1, UP0 ;  /* 0x00000001ff047887 */ /* 0x000fe40008000000 */
[----:B------:R-:W-:-:S04]  /*2a30*/  USEL UR5, UR5, URZ, UP0 ;  /* 0x000000ff05057287 */ /* 0x000fc80008000000 */
[----:B------:R-:W-:Y:S01]  /*2a40*/  ULEA UR5, UR5, UR6, 0x3 ;  /* 0x0000000605057291 */ /* 0x000fe2000f8e18ff */
[----:B------:R-:W-:-:S04]  /*2a50*/  LOP3.LUT R2, R2, UR4, RZ, 0x3c, !PT ;  /* 0x0000000402027c12 */ /* 0x000fc8000f8e3cff */
[----:B------:R-:W-:Y:S01]  /*2a60*/  SHF.L.U32 R2, R2, 0x1f, RZ ;  /* 0x0000001f02027819 */ /* 0x000fe200000006ff */
[----:B-1-3--:R-:W-:-:S07]  /*2a70*/  IMAD.U32 R0, RZ, RZ, UR5 ;  /* 0x00000005ff007e24 */ /* 0x00afce000f8e00ff */
.L_x_48:
[----:B-1----:R1:W2:Y:S02]  /*2a80*/  SYNCS.PHASECHK.TRANS64.TRYWAIT P0, [R0+URZ], R2 ;  /* 0x00000002000075a7 */ /* 0x0022a400080011ff */
[----:B--2---:R-:W-:Y:S05]  /*2a90*/  @!P0 NANOSLEEP.SYNCS 0x989680 ;  /* 0x009896800000895d */ /* 0x004fea0003900000 */
[----:B------:R-:W2:Y:S02]  /*2aa0*/  @!P0 SYNCS.PHASECHK.TRANS64 P0, [R0+URZ], R2 ;  /* 0x00000002000085a7 */ /* 0x000ea400080010ff */
[----:B--2---:R-:W-:Y:S05]  /*2ab0*/  @P0 EXIT ;  /* 0x000000000000094d */ /* 0x004fea0003800000 */
[----:B------:R-:W-:Y:S05]  /*2ac0*/  BRA `(.L_x_48) ;  /* 0xfffffffc00ec7947 */ /* 0x000fea000383ffff */
.L_x_22:
[----:B------:R-:W-:-:S04]  /*2ad0*/  UISETP.NE.AND UP1, UPT, UR37, URZ, UPT ;  /* 0x000000ff2500728c */ /* 0x000fc8000bf25270 */
[----:B------:R-:W-:-:S09]  /*2ae0*/  UISETP.NE.OR UP1, UPT, UR10, 0x1, UP1 ;  /* 0x000000010a00788c */ /* 0x000fd20008f25670 */
[----:B------:R-:W-:Y:S05]  /*2af0*/  BRA.U UP1, `(.L_x_49) ;  /* 0x00000005014c7547 */ /* 0x000fea000b800000 */
[----:B------:R-:W-:Y:S01]  /*2b00*/  HFMA2 R11, -RZ, RZ, 0, 0 ;  /* 0x00000000ff0b7431 */ /* 0x000fe200000001ff */
[----:B------:R-:W-:Y:S01]  /*2b10*/  ISETP.GE.U32.AND P2, PT, R10, 0x2, PT ;  /* 0x000000020a00780c */ /* 0x000fe20003f46070 */
[----:B------:R-:W-:Y:S01]  /*2b20*/  IMAD.MOV.U32 R12, RZ, RZ, 0x1 ;  /* 0x00000001ff0c7424 */ /* 0x000fe200078e00ff */
[----:B------:R-:W-:Y:S01]  /*2b30*/  CS2R R8, SRZ ;  /* 0x0000000000087805 */ /* 0x000fe2000001ff00 */
[----:B------:R-:W-:Y:S01]  /*2b40*/  IMAD.MOV.U32 R3, RZ, RZ, RZ ;  /* 0x000000ffff037224 */ /* 0x000fe200078e00ff */
[----:B------:R-:W-:Y:S01]  /*2b50*/  UMOV UR4, 0x400 ;  /* 0x0000040000047882 */ /* 0x000fe20000000000 */
[----:B------:R-:W-:Y:S01]  /*2b60*/  UMOV UR6, URZ ;  /* 0x000000ff00067c82 */ /* 0x000fe20008000000 */
[----:B------:R-:W-:-:S12]  /*2b70*/  ULEA UR37, UR37, UR4, 0x18 ;  /* 0x0000000425257291 */ /* 0x000fd8000f8ec0ff */
.L_x_53:
[----:B------:R-:W-:Y:S02]  /*2b80*/  LEA R0, R3, UR37, 0x3 ;  /* 0x0000002503007c11 */ /* 0x000fe4000f8e18ff */
[----:B------:R-:W-:-:S03]  /*2b90*/  SHF.L.U32 R4, R8, 0x1f, RZ ;  /* 0x0000001f08047819 */ /* 0x000fc600000006ff */
[----:B------:R-:W-:Y:S01]  /*2ba0*/  VIADD R5, R0, 0x120 ;  /* 0x0000012000057836 */ /* 0x000fe20000000000 */
[----:B------:R-:W1:Y:S02]  /*2bb0*/  SYNCS.PHASECHK.TRANS64.TRYWAIT P0, [R0+URZ+0x110], R4 ;  /* 0x00011004000075a7 */ /* 0x000e6400080011ff */
[----:B-1----:R-:W-:Y:S05]  /*2bc0*/  @!P0 BRA `(.L_x_50) ;  /* 0x0000005c00cc8947 */ /* 0x002fea0003800000 */
.L_x_165:
[----:B------:R-:W-:Y:S01]  /*2bd0*/  ULEA UR5, UR6, UR37, 0x3 ;  /* 0x0000002506057291 */ /* 0x000fe2000f8e18ff */
[----:B-1----:R-:W-:Y:S01]  /*2be0*/  PRMT R0, RZ, 0x654, R5 ;  /* 0x00000654ff007816 */ /* 0x002fe20000000005 */
[----:B------:R-:W-:Y:S01]  /*2bf0*/  @!P2 IMAD.MOV.U32 R4, RZ, RZ, 0x10 ;  /* 0x00000010ff04a424 */ /* 0x000fe200078e00ff */
[----:B------:R-:W-:Y:S01]  /*2c00*/  SHF.L.U32 R5, R12, 0x1f, RZ ;  /* 0x0000001f0c057819 */ /* 0x000fe200000006ff */
[----:B------:R-:W-:Y:S01]  /*2c10*/  UIADD3 UR4, UPT, UPT, UR5, 0xb0, URZ ;  /* 0x000000b005047890 */ /* 0x000fe2000fffe0ff */
[----:B------:R1:W-:Y:S05]  /*2c20*/  SYNCS.ARRIVE.TRANS64.RED.A1T0 RZ, [R0+URZ], RZ ;  /* 0x000000ff00ff79a7 */ /* 0x0003ea00081004ff */
[----:B------:R-:W-:Y:S01]  /*2c30*/  IMAD.U32 R6, RZ, RZ, UR4 ;  /* 0x00000004ff067e24 */ /* 0x000fe2000f8e00ff */
[----:B------:R-:W2:Y:S04]  /*2c40*/  SYNCS.PHASECHK.TRANS64.TRYWAIT P0, [UR5+0xc0], R5 ;  /* 0x0000c005ff0075a7 */ /* 0x000ea80008001105 */
[----:B------:R-:W-:Y:S01]  /*2c50*/  PRMT R6, R10, 0x654, R6 ;  /* 0x000006540a067816 */ /* 0x000fe20000000006 */
[----:B-12---:R-:W-:Y:S06]  /*2c60*/  @!P0 BRA `(.L_x_51) ;  /* 0x0000005c00b88947 */ /* 0x006fec0003800000 */
.L_x_167:
[----:B------:R-:W-:Y:S01]  /*2c70*/  ULEA UR4, UR6, UR37, 0x4 ;  /* 0x0000002506047291 */ /* 0x000fe2000f8e20ff */
[----:B------:R-:W-:Y:S01]  /*2c80*/  SEL R2, R6, R2, !P2 ;  /* 0x0000000206027207 */ /* 0x000fe20005000000 */
[----:B------:R-:W-:Y:S01]  /*2c90*/  UIADD3 UR5, UPT, UPT, UR5, 0xb0, URZ ;  /* 0x000000b005057890 */ /* 0x000fe2000fffe0ff */
[----:B-1----:R-:W-:Y:S01]  /*2ca0*/  LEA R0, R11, UR37, 0x3 ;  /* 0x000000250b007c11 */ /* 0x002fe2000f8e18ff */
[----:B------:R-:W-:Y:S01]  /*2cb0*/  UIADD3 UR4, UPT, UPT, UR4, 0x140, URZ ;  /* 0x0000014004047890 */ /* 0x000fe2000fffe0ff */
[----:B------:R1:W-:Y:S01]  /*2cc0*/  @!P2 SYNCS.ARRIVE.TRANS64.RED RZ, [R2+URZ], R4 ;  /* 0x0000000402ffa9a7 */ /* 0x0003e200080004ff */
[----:B------:R-:W-:Y:S01]  /*2cd0*/  UIADD3 UR6, UPT, UPT, UR6, 0x1, URZ ;  /* 0x0000000106067890 */ /* 0x000fe2000fffe0ff */
[----:B------:R-:W-:-:S03]  /*2ce0*/  VIADD R3, R3, 0x1 ;  /* 0x0000000103037836 */ /* 0x000fc60000000000 */
[----:B------:R-:W-:Y:S02]  /*2cf0*/  UISETP.NE.AND UP0, UPT, UR6, 0x2, UPT ;  /* 0x000000020600788c */ /* 0x000fe4000bf05270 */
[----:B------:R-:W-:Y:S01]  /*2d00*/  ISETP.NE.AND P0, PT, R3, 0x2, PT ;  /* 0x000000020300780c */ /* 0x000fe20003f05270 */
[----:B------:R-:W-:Y:S06]  /*2d10*/  UGETNEXTWORKID.BROADCAST [UR4], [UR5] ;  /* 0x00000000040073ca */ /* 0x000fec0008000100 */
[----:B------:R-:W-:Y:S02]  /*2d20*/  USEL UR4, URZ, 0x1, UP0 ;  /* 0x00000001ff047887 */ /* 0x000fe40008000000 */
[----:B------:R-:W-:-:S04]  /*2d30*/  USEL UR6, UR6, URZ, UP0 ;  /* 0x000000ff06067287 */ /* 0x000fc80008000000 */
[----:B------:R-:W-:Y:S02]  /*2d40*/  LOP3.LUT R12, R12, UR4, RZ, 0x3c, !PT ;  /* 0x000000040c0c7c12 */ /* 0x000fe4000f8e3cff */
[----:B-1----:R-:W-:-:S04]  /*2d50*/  SHF.L.U32 R4, R9, 0x1f, RZ ;  /* 0x0000001f09047819 */ /* 0x002fc800000006ff */
[----:B------:R-:W1:Y:S02]  /*2d60*/  SYNCS.PHASECHK.TRANS64.TRYWAIT P1, [R0+URZ+0xb0], R4 ;  /* 0x0000b004000075a7 */ /* 0x000e6400080211ff */
[----:B-1----:R-:W-:Y:S05]  /*2d70*/  @!P1 BRA `(.L_x_52) ;  /* 0x0000005c008c9947 */ /* 0x002fea0003800000 */
.L_x_168:
[----:B-1----:R-:W-:Y:S01]  /*2d80*/  LEA R4, R11, UR37, 0x4 ;  /* 0x000000250b047c11 */ /* 0x002fe2000f8e20ff */
[----:B------:R-:W-:Y:S01]  /*2d90*/  VIADD R0, R0, 0xc0 ;  /* 0x000000c000007836 */ /* 0x000fe20000000000 */
[----:B------:R-:W-:Y:S01]  /*2da0*/  SEL R3, R3, RZ, P0 ;  /* 0x000000ff03037207 */ /* 0x000fe20000000000 */
[----:B------:R-:W-:-:S03]  /*2db0*/  VIADD R11, R11, 0x1 ;  /* 0x000000010b0b7836 */ /* 0x000fc60000000000 */
[----:B------:R-:W1:Y:S01]  /*2dc0*/  LDS.128 R4, [R4+0x140] ;  /* 0x0001400004047984 */ /* 0x000e620000000c00 */
[----:B------:R-:W-:Y:S02]  /*2dd0*/  PRMT R0, RZ, 0x654, R0 ;  /* 0x00000654ff007816 */ /* 0x000fe40000000000 */
[C---:B------:R-:W-:Y:S01]  /*2de0*/  ISETP.NE.AND P1, PT, R11.reuse, 0x2, PT ;  /* 0x000000020b00780c */ /* 0x040fe20003f25270 */
[----:B------:R-:W-:Y:S01]  /*2df0*/  @!PT LDS RZ, [RZ] ;  /* 0x00000000fffff984 */ /* 0x000fe20000000800 */
[----:B------:R-:W-:Y:S01]  /*2e00*/  @!PT LDS RZ, [RZ] ;  /* 0x00000000fffff984 */ /* 0x000fe20000000800 */
[----:B------:R-:W-:Y:S01]  /*2e10*/  @!PT LDS RZ, [RZ] ;  /* 0x00000000fffff984 */ /* 0x000fe20000000800 */
[----:B------:R-:W-:Y:S01]  /*2e20*/  @!PT LDS RZ, [RZ] ;  /* 0x00000000fffff984 */ /* 0x000fe20000000800 */
[----:B------:R2:W-:Y:S06]  /*2e30*/  MEMBAR.ALL.CTA ;  /* 0x0000000000007992 */ /* 0x0005ec0000008000 */
[----:B--2---:R-:W2:Y:S01]  /*2e40*/  FENCE.VIEW.ASYNC.S ;  /* 0x00000000000073c6 */ /* 0x004ea20000000000 */
[----:B------:R-:W-:Y:S01]  /*2e50*/  SEL R11, R11, RZ, P1 ;  /* 0x000000ff0b0b7207 */ /* 0x000fe20000800000 */
[----:B--2---:R2:W-:Y:S01]  /*2e60*/  SYNCS.ARRIVE.TRANS64.RED.A1T0 RZ, [R0+URZ], RZ ;  /* 0x000000ff00ff79a7 */ /* 0x0045e200081004ff */
[----:B-1----:R-:W-:-:S02]  /*2e70*/  LOP3.LUT P3, RZ, R6, 0x1, RZ, 0xc0, !PT ;  /* 0x0000000106ff7812 */ /* 0x002fc4000786c0ff */
[----:B------:R-:W-:-:S04]  /*2e80*/  SEL R4, RZ, 0x1, P1 ;  /* 0x00000001ff047807 */ /* 0x000fc80000800000 */
[----:B------:R-:W-:Y:S02]  /*2e90*/  LOP3.LUT R9, R9, R4, RZ, 0x3c, !PT ;  /* 0x0000000409097212 */ /* 0x000fe400078e3cff */
[----:B--2---:R-:W-:-:S04]  /*2ea0*/  SEL R0, RZ, 0x1, P0 ;  /* 0x00000001ff007807 */ /* 0x004fc80000000000 */
[----:B------:R-:W-:Y:S01]  /*2eb0*/  LOP3.LUT R8, R8, R0, RZ, 0x3c, !PT ;  /* 0x0000000008087212 */ /* 0x000fe200078e3cff */
[----:B------:R-:W-:Y:S06]  /*2ec0*/  @P3 BRA `(.L_x_53) ;  /* 0xfffffffc002c3947 */ /* 0x000fec000383ffff */
[----:B------:R-:W-:Y:S01]  /*2ed0*/  ULEA UR5, UR6, UR37, 0x3 ;  /* 0x0000002506057291 */ /* 0x000fe2000f8e18ff */
[----:B------:R-:W-:-:S08]  /*2ee0*/  SHF.L.U32 R2, R12, 0x1f, RZ ;  /* 0x0000001f0c027819 */ /* 0x000fd000000006ff */
[----:B------:R-:W1:Y:S02]  /*2ef0*/  SYNCS.PHASECHK.TRANS64 P0, [UR5+0xc0], R2 ;  /* 0x0000c002ff0075a7 */ /* 0x000e640008001005 */
[----:B-1----:R-:W-:Y:S05]  /*2f00*/  @P0 BRA `(.L_x_54) ;  /* 0x0000000000080947 */ /* 0x002fea0003800000 */
[----:B------:R-:W1:Y:S02]  /*2f10*/  SYNCS.PHASECHK.TRANS64.TRYWAIT P0, [UR5+0xc0], R2 ;  /* 0x0000c002ff0075a7 */ /* 0x000e640008001105 */
[----:B-1----:R-:W-:Y:S05]  /*2f20*/  @!P0 BRA `(.L_x_55) ;  /* 0x0000005c00348947 */ /* 0x002fea0003800000 */
.L_x_54:
[----:B------:R-:W-:-:S04]  /*2f30*/  UIADD3 UR4, UPT, UPT, UR6, 0x1, URZ ;  /* 0x0000000106047890 */ /* 0x000fc8000fffe0ff */
[----:B------:R-:W-:-:S04]  /*2f40*/  UISETP.NE.AND UP0, UPT, UR4, 0x2, UPT ;  /* 0x000000020400788c */ /* 0x000fc8000bf05270 */
[----:B------:R-:W-:Y:S02]  /*2f50*/  USEL UR7, URZ, 0x1, UP0 ;  /* 0x00000001ff077887 */ /* 0x000fe40008000000 */
[----:B------:R-:W-:-:S04]  /*2f60*/  USEL UR4, UR4, URZ, UP0 ;  /* 0x000000ff04047287 */ /* 0x000fc80008000000 */
[----:B------:R-:W-:Y:S01]  /*2f70*/  ULEA UR4, UR4, UR37, 0x3 ;  /* 0x0000002504047291 */ /* 0x000fe2000f8e18ff */
[----:B-1----:R-:W-:-:S04]  /*2f80*/  LOP3.LUT R2, R12, UR7, RZ, 0x3c, !PT ;  /* 0x000000070c027c12 */ /* 0x002fc8000f8e3cff */
[----:B------:R-:W-:-:S04]  /*2f90*/  SHF.L.U32 R0, R2, 0x1f, RZ ;  /* 0x0000001f02007819 */ /* 0x000fc800000006ff */
[----:B------:R-:W1:Y:S02]  /*2fa0*/  SYNCS.PHASECHK.TRANS64 P0, [UR4+0xc0], R0 ;  /* 0x0000c000ff0075a7 */ /* 0x000e640008001004 */
[----:B-1----:R-:W-:Y:S05]  /*2fb0*/  @P0 EXIT ;  /* 0x000000000000094d */ /* 0x002fea0003800000 */
[----:B------:R-:W-:Y:S02]  /*2fc0*/  SHF.L.U32 R2, R2, 0x1f, RZ ;  /* 0x0000001f02027819 */ /* 0x000fe400000006ff */
[----:B------:R-:W-:-:S07]  /*2fd0*/  MOV R0, UR4 ;  /* 0x0000000400007c02 */ /* 0x000fce0008000f00 */
.L_x_56:
[----:B-1----:R1:W2:Y:S02]  /*2fe0*/  SYNCS.PHASECHK.TRANS64.TRYWAIT P0, [R0+URZ+0xc0], R2 ;  /* 0x0000c002000075a7 */ /* 0x0022a400080011ff */
[----:B--2---:R-:W-:Y:S05]  /*2ff0*/  @!P0 NANOSLEEP.SYNCS 0x989680 ;  /* 0x009896800000895d */ /* 0x004fea0003900000 */
[----:B------:R-:W2:Y:S02]  /*3000*/  @!P0 SYNCS.PHASECHK.TRANS64 P0, [R0+URZ+0xc0], R2 ;  /* 0x0000c002000085a7 */ /* 0x000ea400080010ff */
[----:B--2---:R-:W-:Y:S05]  /*3010*/  @P0 EXIT ;  /* 0x000000000000094d */ /* 0x004fea0003800000 */
[----:B------:R-:W-:Y:S05]  /*3020*/  BRA `(.L_x_56) ;  /* 0xfffffffc00ec7947 */ /* 0x000fea000383ffff */
.L_x_49:
[----:B------:R-:W-:Y:S05]  /*3030*/  BRA.U UP4, `(.L_x_57) ;  /* 0x0000001504487547 */ /* 0x000fea000b800000 */
[----:B------:R-:W-:Y:S01]  /*3040*/  UMOV UR6, 0x40 ;  /* 0x0000004000067882 */ /* 0x000fe20000000000 */
[----:B------:R-:W-:Y:S01]  /*3050*/  NOP ;  /* 0x0000000000007918 */ /* 0x000fe20000000000 */
[----:B------:R-:W-:Y:S01]  /*3060*/  ULEA UR6, UR37, UR6, 0x18 ;  /* 0x0000000625067291 */ /* 0x000fe2000f8ec0ff */
[----:B------:R-:W-:Y:S02]  /*3070*/  UMOV UR7, 0x400 ;  /* 0x0000040000077882 */ /* 0x000fe40000000000 */
[----:B------:R-:W-:-:S06]  /*3080*/  ULEA UR37, UR37, UR7, 0x18 ;  /* 0x0000000725257291 */ /* 0x000fcc000f8ec0ff */
[----:B------:R-:W1:Y:S02]  /*3090*/  LDS.U8 R2, [UR6+0x1c] ;  /* 0x00001c06ff027984 */ /* 0x000e640008000000 */
[----:B-1----:R-:W-:-:S13]  /*30a0*/  ISETP.NE.AND P0, PT, R2, RZ, PT ;  /* 0x000000ff0200720c */ /* 0x002fda0003f05270 */
[----:B------:R-:W-:Y:S05]  /*30b0*/  @P0 BRA `(.L_x_58) ;  /* 0x0000000400080947 */ /* 0x000fea0003800000 */
[----:B------:R-:W-:Y:S02]  /*30c0*/  UISETP.NE.U32.AND UP0, UPT, UR5, 0x1, UPT ;  /* 0x000000010500788c */ /* 0x000fe4000bf05070 */
[----:B------:R-:W-:-:S07]  /*30d0*/  UIADD3 UR8, UPT, UPT, UR6, 0x8, URZ ;  /* 0x0000000806087890 */ /* 0x000fce000fffe0ff */
[----:B------:R-:W-:Y:S05]  /*30e0*/  BRA.U !UP0, `(.L_x_59) ;  /* 0x00000001089c7547 */ /* 0x000fea000b800000 */
[----:B------:R-:W-:Y:S01]  /*30f0*/  ELECT P0, URZ, PT ;  /* 0x0000000000ff782f */ /* 0x000fe20003800000 */
[----:B------:R-:W-:-:S12]  /*3100*/  BSSY B0, `(.L_x_59) ;  /* 0x0000025000007945 */ /* 0x000fd80003800000 */
[----:B------:R-:W-:Y:S05]  /*3110*/  @!P0 BRA `(.L_x_60) ;  /* 0x00000000008c8947 */ /* 0x000fea0003800000 */
[----:B------:R-:W-:-:S05]  /*3120*/  UMOV UR7, 0x10 ;  /* 0x0000001000077882 */ /* 0x000fca0000000000 */
[----:B------:R-:W-:Y:S04]  /*3130*/  DEPBAR.LE SB1, 0x36 ;  /* 0x00009d800000791a */ /* 0x000fe80000000000 */
[----:B------:R-:W1:Y:S02]  /*3140*/  UTCATOMSWS.2CTA.FIND_AND_SET.ALIGN UP1, UR7, UR7 ;  /* 0x00000007000775e3 */ /* 0x000e640008220800 */
[----:B-1----:R-:W-:Y:S01]  /*3150*/  MOV R10, UR7 ;  /* 0x00000007000a7c02 */ /* 0x002fe20008000f00 */
[----:B------:R-:W-:Y:S06]  /*3160*/  BRA.U UP1, `(.L_x_61) ;  /* 0x0000000101187547 */ /* 0x000fec000b800000 */
.L_x_62:
[----:B------:R-:W-:Y:S05]  /*3170*/  NANOSLEEP 0x64 ;  /* 0x000000640000795d */ /* 0x000fea0003800000 */
[----:B------:R-:W-:-:S05]  /*3180*/  UMOV UR7, 0x10 ;  /* 0x0000001000077882 */ /* 0x000fca0000000000 */
[----:B------:R-:W-:Y:S04]  /*3190*/  DEPBAR.LE SB1, 0x36 ;  /* 0x00009d800000791a */ /* 0x000fe80000000000 */
[----:B------:R-:W1:Y:S02]  /*31a0*/  UTCATOMSWS.2CTA.FIND_AND_SET.ALIGN UP1, UR7, UR7 ;  /* 0x00000007000775e3 */ /* 0x000e640008220800 */
[----:B-1----:R-:W-:Y:S01]  /*31b0*/  MOV R10, UR7 ;  /* 0x00000007000a7c02 */ /* 0x002fe20008000f00 */
[----:B------:R-:W-:Y:S05]  /*31c0*/  BRA.U !UP1, `(.L_x_62) ;  /* 0xfffffffd09e87547 */ /* 0x000fea000b83ffff */
.L_x_61:
[----:B------:R-:W1:Y:S01]  /*31d0*/  LDS R5, [UR6+0x10] ;  /* 0x00001006ff057984 */ /* 0x000e620008000800 */
[----:B------:R-:W-:Y:S01]  /*31e0*/  IMAD.U32 R3, RZ, RZ, UR37 ;  /* 0x00000025ff037e24 */ /* 0x000fe2000f8e00ff */
[----:B------:R-:W-:-:S03]  /*31f0*/  MOV R2, UR4 ;  /* 0x0000000400027c02 */ /* 0x000fc60008000f00 */
[----:B------:R-:W-:Y:S01]  /*3200*/  VIADD R3, R3, 0x160 ;  /* 0x0000016003037836 */ /* 0x000fe20000000000 */
[----:B-1----:R-:W-:-:S04]  /*3210*/  SHF.L.U32 R5, R5, 0x1f, RZ ;  /* 0x0000001f05057819 */ /* 0x002fc800000006ff */
[----:B------:R-:W1:Y:S02]  /*3220*/  SYNCS.PHASECHK.TRANS64.TRYWAIT P0, [UR6+0x8], R5 ;  /* 0x00000805ff0075a7 */ /* 0x000e640008001106 */
[----:B-1----:R-:W-:Y:S05]  /*3230*/  @P0 BRA `(.L_x_63) ;  /* 0x0000000000080947 */ /* 0x002fea0003800000 */
[----:B------:R-:W1:Y:S02]  /*3240*/  SYNCS.PHASECHK.TRANS64.TRYWAIT P0, [UR6+0x8], R5 ;  /* 0x00000805ff0075a7 */ /* 0x000e640008001106 */
[----:B-1----:R-:W-:Y:S05]  /*3250*/  @!P0 BRA `(.L_x_64) ;  /* 0x0000005800808947 */ /* 0x002fea0003800000 */
.L_x_63:
[----:B-1----:R-:W-:Y:S01]  /*3260*/  HFMA2 R4, -RZ, RZ, 0, 5.9604644775390625e-08 ;  /* 0x00000001ff047431 */ /* 0x002fe200000001ff */
[----:B------:R-:W-:Y:S01]  /*3270*/  UPRMT UR7, UR4, 0x654, UR8 ;  /* 0x0000065404077896 */ /* 0x000fe20008000008 */
[----:B------:R-:W-:Y:S01]  /*3280*/  IMAD.MOV.U32 R7, RZ, RZ, 0xffff ;  /* 0x0000ffffff077424 */ /* 0x000fe200078e00ff */
[----:B------:R-:W-:Y:S01]  /*3290*/  PRMT R2, R2, 0x654, R3 ;  /* 0x0000065402027816 */ /* 0x000fe20000000003 */
[----:B------:R-:W-:Y:S02]  /*32a0*/  IMAD.MOV.U32 R5, RZ, RZ, 0x4 ;  /* 0x00000004ff057424 */ /* 0x000fe400078e00ff */
[----:B------:R-:W-:Y:S01]  /*32b0*/  IMAD.SHL.U32 R9, R10, 0x20, RZ ;  /* 0x000000200a097824 */ /* 0x000fe200078e00ff */
[----:B------:R-:W-:Y:S02]  /*32c0*/  MOV R3, UR7 ;  /* 0x0000000700037c02 */ /* 0x000fe40008000f00 */
[-C--:B------:R-:W-:Y:S01]  /*32d0*/  SHF.L.U32 R7, R7, R10.reuse, RZ ;  /* 0x0000000a07077219 */ /* 0x080fe200000006ff */
[----:B------:R1:W-:Y:S01]  /*32e0*/  SYNCS.ARRIVE.TRANS64.RED RZ, [UR7], R5 ;  /* 0x00000005ffff79a7 */ /* 0x0003e20008000407 */
[----:B------:R-:W-:Y:S01]  /*32f0*/  SHF.L.U32 R6, R4, R10, RZ ;  /* 0x0000000a04067219 */ /* 0x000fe200000006ff */
[----:B------:R1:W-:Y:S04]  /*3300*/  STS [UR37+0x160], R9 ;  /* 0x00016009ff007988 */ /* 0x0003e80008000825 */
[----:B------:R1:W-:Y:S04]  /*3310*/  STAS [R2.64], R10 ;  /* 0x0000000a02007dbd */ /* 0x0003e8000c0008ff */
[----:B------:R1:W-:Y:S04]  /*3320*/  ATOMS.OR RZ, [UR6+0x14], R7 ;  /* 0x00001407ffff798c */ /* 0x0003e8000b000006 */
[----:B------:R1:W-:Y:S04]  /*3330*/  ATOMS.OR RZ, [UR6+0x18], R6 ;  /* 0x00001806ffff798c */ /* 0x0003e8000b000006 */
[----:B------:R1:W-:Y:S02]  /*3340*/  ATOMS.XOR RZ, [UR6+0x10], R4 ;  /* 0x00001004ffff798c */ /* 0x0003e4000b800006 */
.L_x_60:
[----:B------:R-:W-:Y:S05]  /*3350*/  BSYNC B0 ;  /* 0x0000000000007941 */ /* 0x000fea0003800000 */
.L_x_59:
[----:B------:R-:W-:Y:S05]  /*3360*/  BRA.U UP0, `(.L_x_65) ;  /* 0x00000001006c7547 */ /* 0x000fea000b800000 */
[----:B------:R-:W-:-:S03]  /*3370*/  UMOV UR7, 0xffffffff ;  /* 0xffffffff00077882 */ /* 0x000fc60000000000 */
[----:B------:R-:W-:Y:S05]  /*3380*/  BRA.DIV UR7, `(.L_x_66) ;  /* 0x0000005a074c7947 */ /* 0x000fea000b800000 */
[----:B------:R-:W-:-:S13]  /*3390*/  ELECT P6, URZ, PT ;  /* 0x0000000000ff782f */ /* 0x000fda00038c0000 */
.L_x_172:
[----:B------:R-:W-:Y:S05]  /*33a0*/  @!P6 BRA `(.L_x_65) ;  /* 0x00000000005ce947 */ /* 0x000fea0003800000 */
[----:B-1----:R-:W1:Y:S02]  /*33b0*/  LDS R3, [UR6+0x10] ;  /* 0x00001006ff037984 */ /* 0x002e640008000800 */
[----:B-1----:R-:W-:-:S04]  /*33c0*/  SHF.L.U32 R3, R3, 0x1f, RZ ;  /* 0x0000001f03037819 */ /* 0x002fc800000006ff */
[----:B------:R-:W1:Y:S02]  /*33d0*/  SYNCS.PHASECHK.TRANS64.TRYWAIT P0, [UR6+0x8], R3 ;  /* 0x00000803ff0075a7 */ /* 0x000e640008001106 */
[----:B-1----:R-:W-:Y:S05]  /*33e0*/  @P0 BRA `(.L_x_67) ;  /* 0x0000000000080947 */ /* 0x002fea0003800000 */
[----:B------:R-:W1:Y:S02]  /*33f0*/  SYNCS.PHASECHK.TRANS64.TRYWAIT P0, [UR6+0x8], R3 ;  /* 0x00000803ff0075a7 */ /* 0x000e640008001106 */
[----:B-1----:R-:W-:Y:S05]  /*3400*/  @!P0 BRA `(.L_x_68) ;  /* 0x00000058004c8947 */ /* 0x002fea0003800000 */
.L_x_67:
[----:B------:R-:W2:Y:S01]  /*3410*/  LDS R5, [UR37+0x160] ;  /* 0x00016025ff057984 */ /* 0x000ea20008000800 */
[----:B-1----:R-:W-:Y:S02]  /*3420*/  HFMA2 R2, -RZ, RZ, 0, 5.9604644775390625e-08 ;  /* 0x00000001ff027431 */ /* 0x002fe400000001ff */
[----:B------:R-:W-:Y:S01]  /*3430*/  IMAD.MOV.U32 R3, RZ, RZ, 0xffff ;  /* 0x0000ffffff037424 */ /* 0x000fe200078e00ff */
[----:B------:R-:W-:Y:S01]  /*3440*/  UPRMT UR7, UR4, 0x654, UR8 ;  /* 0x0000065404077896 */ /* 0x000fe20008000008 */
[----:B--2---:R-:W-:-:S03]  /*3450*/  IMAD.SHL.U32 R4, R5, 0x20, RZ ;  /* 0x0000002005047824 */ /* 0x004fc600078e00ff */
[-C--:B------:R-:W-:Y:S02]  /*3460*/  SHF.L.U32 R3, R3, R5.reuse, RZ ;  /* 0x0000000503037219 */ /* 0x080fe400000006ff */
[----:B------:R-:W-:Y:S01]  /*3470*/  SHF.L.U32 R5, R2, R5, RZ ;  /* 0x0000000502057219 */ /* 0x000fe200000006ff */
[----:B------:R2:W-:Y:S04]  /*3480*/  STS [UR37+0x160], R4 ;  /* 0x00016004ff007988 */ /* 0x0005e80008000825 */
[----:B------:R2:W-:Y:S04]  /*3490*/  ATOMS.OR RZ, [UR6+0x14], R3 ;  /* 0x00001403ffff798c */ /* 0x0005e8000b000006 */
[----:B------:R2:W-:Y:S01]  /*34a0*/  ATOMS.OR RZ, [UR6+0x18], R5 ;  /* 0x00001805ffff798c */ /* 0x0005e2000b000006 */
[----:B------:R-:W-:Y:S03]  /*34b0*/  SYNCS.ARRIVE.TRANS64.RED.A1T0 RZ, [UR7], RZ ;  /* 0x000000ffffff79a7 */ /* 0x000fe60008100407 */
[----:B------:R2:W-:Y:S01]  /*34c0*/  ATOMS.XOR RZ, [UR6+0x10], R2 ;  /* 0x00001002ffff798c */ /* 0x0005e2000b800006 */
[----:B------:R-:W-:Y:S05]  /*34d0*/  BRA `(.L_x_65) ;  /* 0x0000000000107947 */ /* 0x000fea0003800000 */
.L_x_58:
[----:B------:R-:W-:-:S05]  /*34e0*/  MOV R2, 0xffffffff ;  /* 0xffffffff00027802 */ /* 0x000fca0000000f00 */
[----:B------:R1:W-:Y:S02]  /*34f0*/  STS [UR37+0x160], R2 ;  /* 0x00016002ff007988 */ /* 0x0003e40008000825 */
[----:B-1----:R-:W-:Y:S02]  /*3500*/  MOV R2, 0x3520 ;  /* 0x0000352000027802 */ /* 0x002fe40000000f00 */
[----:B-----5:R-:W-:Y:S05]  /*3510*/  CALL.REL.NOINC `($__internal_1_$__cuda_sm10x_tcgen05_guardrail_trap_phase_invalid_during_alloc) ;  /* 0x0000006000207944 */ /* 0x020fea0003c00000 */
.L_x_65:
[----:B------:R-:W-:Y:S05]  /*3520*/  WARPSYNC.ALL ;  /* 0x0000000000007948 */ /* 0x000fea0003800000 */
[----:B------:R-:W3:Y:S01]  /*3530*/  S2UR UR7, SR_CgaCtaId ;  /* 0x00000000000779c3 */ /* 0x000ee20000008800 */
[----:B------:R-:W-:Y:S01]  /*3540*/  UMOV UR6, 0x400 ;  /* 0x0000040000067882 */ /* 0x000fe20000000000 */
[----:B------:R-:W-:-:S06]  /*3550*/  NOP ;  /* 0x0000000000007918 */ /* 0x000fcc0000000000 */
[----:B------:R-:W-:Y:S06]  /*3560*/  BAR.ARV 0x6, 0xa0 ;  /* 0x0182800000007b1d */ /* 0x000fec0000002000 */
[----:B------:R-:W4:Y:S01]  /*3570*/  LDCU UR8, c[0x0][0x38c] ;  /* 0x00007180ff0877ac */ /* 0x000f220008000800 */
[----:B------:R-:W-:Y:S01]  /*3580*/  LOP3.LUT R0, R0, 0xffff, RZ, 0xc0, !PT ;  /* 0x0000ffff00007812 */ /* 0x000fe200078ec0ff */
[----:B-1----:R-:W-:Y:S01]  /*3590*/  IMAD.MOV.U32 R9, RZ, RZ, 0x1 ;  /* 0x00000001ff097424 */ /* 0x002fe200078e00ff */
[----:B------:R-:W-:Y:S01]  /*35a0*/  LOP3.LUT R8, R8, 0xffff, RZ, 0xc0, !PT ;  /* 0x0000ffff08087812 */ /* 0x000fe200078ec0ff */
[----:B------:R-:W-:Y:S01]  /*35b0*/  UMOV UR19, URZ ;  /* 0x000000ff00137c82 */ /* 0x000fe20008000000 */
[----:B------:R-:W-:Y:S01]  /*35c0*/  R2UR UR10, R0 ;  /* 0x00000000000a72ca */ /* 0x000fe200000e0000 */
[----:B------:R-:W-:Y:S01]  /*35d0*/  UMOV UR18, URZ ;  /* 0x000000ff00127c82 */ /* 0x000fe20008000000 */
[----:B------:R-:W-:Y:S01]  /*35e0*/  R2UR UR11, R8 ;  /* 0x00000000080b72ca */ /* 0x000fe200000e0000 */
[----:B------:R-:W-:Y:S01]  /*35f0*/  IMAD.MOV.U32 R8, RZ, RZ, RZ ;  /* 0x000000ffff087224 */ /* 0x000fe200078e00ff */
[----:B------:R-:W-:Y:S01]  /*3600*/  UMOV UR17, URZ ;  /* 0x000000ff00117c82 */ /* 0x000fe20008000000 */
[----:B---3--:R-:W-:-:S02]  /*3610*/  ULEA UR7, UR7, UR6, 0x18 ;  /* 0x0000000607077291 */ /* 0x008fc4000f8ec0ff */
[----:B------:R-:W-:Y:S02]  /*3620*/  UISETP.NE.AND UP2, UPT, UR5, URZ, UPT ;  /* 0x000000ff0500728c */ /* 0x000fe4000bf45270 */
[----:B------:R-:W-:Y:S02]  /*3630*/  UIADD3 UR12, UPT, UPT, UR7, 0x8400, URZ ;  /* 0x00008400070c7890 */ /* 0x000fe4000fffe0ff */
[----:B------:R-:W-:Y:S02]  /*3640*/  UIADD3 UR13, UPT, UPT, UR7, 0x20400, URZ ;  /* 0x00020400070d7890 */ /* 0x000fe4000fffe0ff */
[----:B----4-:R-:W-:Y:S01]  /*3650*/  UIADD3 UR8, UPT, UPT, UR8, 0x3f, URZ ;  /* 0x0000003f08087890 */ /* 0x010fe2000fffe0ff */
[----:B--2---:R-:W1:Y:S01]  /*3660*/  LDS R2, [UR7+0x160] ;  /* 0x00016007ff027984 */ /* 0x004e620008000800 */
[----:B------:R-:W-:Y:S02]  /*3670*/  USHF.R.U32.HI UR12, URZ, 0x4, UR12 ;  /* 0x00000004ff0c7899 */ /* 0x000fe4000801160c */
[----:B------:R-:W-:-:S02]  /*3680*/  USHF.R.S32.HI UR6, URZ, 0x1f, UR8 ;  /* 0x0000001fff067899 */ /* 0x000fc40008011408 */
[----:B------:R-:W-:Y:S02]  /*3690*/  USHF.R.U32.HI UR13, URZ, 0x4, UR13 ;  /* 0x00000004ff0d7899 */ /* 0x000fe4000801160d */
[----:B------:R-:W-:Y:S02]  /*36a0*/  ULEA.HI UR6, UR6, UR8, URZ, 0x6 ;  /* 0x0000000806067291 */ /* 0x000fe4000f8f30ff */
[----:B------:R-:W-:Y:S02]  /*36b0*/  ULOP3.LUT UR12, UR12, 0x3fff, URZ, 0xc0, !UPT ;  /* 0x00003fff0c0c7892 */ /* 0x000fe4000f8ec0ff */
[----:B------:R-:W-:Y:S02]  /*36c0*/  USHF.R.S32.HI UR6, URZ, 0x6, UR6 ;  /* 0x00000006ff067899 */ /* 0x000fe40008011406 */
[----:B------:R-:W-:Y:S02]  /*36d0*/  ULOP3.LUT UR13, UR13, 0x3fff, URZ, 0xc0, !UPT ;  /* 0x00003fff0d0d7892 */ /* 0x000fe4000f8ec0ff */
[----:B------:R-:W-:Y:S01]  /*36e0*/  UISETP.LT.AND UP0, UPT, UR6, 0x1, UPT ;  /* 0x000000010600788c */ /* 0x000fe2000bf01270 */
[----:B------:R-:W-:Y:S01]  /*36f0*/  UMOV UR36, 0x0 ;  /* 0x0000000000247882 */ /* 0x000fe20000000000 */
        /* <DEDUP_REMOVED lines=9> */
[----:B------:R-:W-:-:S02]  /*3790*/  ULOP3.LUT UR12, UR12, 0x10000, URZ, 0xfc, !UPT ;  /* 0x000100000c0c7892 */ /* 0x000fc4000f8efcff */
[----:B------:R-:W-:Y:S02]  /*37a0*/  ULOP3.LUT UR13, UR13, 0x10000, URZ, 0xfc, !UPT ;  /* 0x000100000d0d7892 */ /* 0x000fe4000f8efcff */
[----:B------:R-:W-:Y:S01]  /*37b0*/  USEL UR20, UR6, 0x1, !UP0 ;  /* 0x0000000106147887 */ /* 0x000fe2000c000000 */
[----:B------:R-:W-:Y:S01]  /*37c0*/  UMOV UR26, 0x0 ;  /* 0x00000000001a7882 */ /* 0x000fe20000000000 */
[----:B------:R-:W-:Y:S01]  /*37d0*/  UMOV UR27, 0x8200910 ;  /* 0x08200910001b7882 */ /* 0x000fe20000000000 */
[----:B------:R-:W-:Y:S01]  /*37e0*/  UMOV UR24, 0x0 ;  /* 0x0000000000187882 */ /* 0x000fe20000000000 */
[----:B------:R-:W-:Y:S01]  /*37f0*/  UMOV UR25, 0x8200910 ;  /* 0x0820091000197882 */ /* 0x000fe20000000000 */
[----:B------:R-:W-:Y:S01]  /*3800*/  UMOV UR22, 0x0 ;  /* 0x0000000000167882 */ /* 0x000fe20000000000 */
[----:B------:R-:W-:Y:S01]  /*3810*/  UMOV UR23, 0x8200910 ;  /* 0x0820091000177882 */ /* 0x000fe20000000000 */
[----:B-1----:R-:W-:Y:S02]  /*3820*/  R2UR UR21, R2 ;  /* 0x00000000021572ca */ /* 0x002fe400000e0000 */
[----:B------:R-:W-:-:S13]  /*3830*/  CS2R R2, SRZ ;  /* 0x0000000000027805 */ /* 0x000fda000001ff00 */
.L_x_76:
[C---:B------:R-:W-:Y:S02]  /*3840*/  LEA R0, R8.reuse, UR7, 0x3 ;  /* 0x0000000708007c11 */ /* 0x040fe4000f8e18ff */
[----:B------:R-:W-:Y:S02]  /*3850*/  SHF.L.U32 R4, R3, 0x1f, RZ ;  /* 0x0000001f03047819 */ /* 0x000fe400000006ff */
[----:B------:R-:W-:Y:S02]  /*3860*/  LEA R5, R8, UR7, 0x4 ;  /* 0x0000000708057c11 */ /* 0x000fe4000f8e20ff */
[----:B------:R-:W1:Y:S02]  /*3870*/  SYNCS.PHASECHK.TRANS64.TRYWAIT P0, [R0+URZ+0xb0], R4 ;  /* 0x0000b004000075a7 */ /* 0x000e6400080011ff */
[----:B-1-3--:R-:W-:Y:S05]  /*3880*/  @!P0 BRA `(.L_x_69) ;  /* 0x0000005400448947 */ /* 0x00afea0003800000 */
.L_x_173:
[----:B-1----:R-:W1:Y:S01]  /*3890*/  LDS.128 R4, [R5+0x140] ;  /* 0x0001400005047984 */ /* 0x002e620000000c00 */
[----:B------:R-:W-:Y:S02]  /*38a0*/  VIADD R0, R0, 0xc0 ;  /* 0x000000c000007836 */ /* 0x000fe40000000000 */
[----:B------:R-:W-:Y:S01]  /*38b0*/  VIADD R8, R8, 0x1 ;  /* 0x0000000108087836 */ /* 0x000fe20000000000 */
[----:B------:R-:W-:Y:S01]  /*38c0*/  @!PT LDS RZ, [RZ] ;  /* 0x00000000fffff984 */ /* 0x000fe20000000800 */
[----:B------:R-:W-:Y:S01]  /*38d0*/  @!PT LDS RZ, [RZ] ;  /* 0x00000000fffff984 */ /* 0x000fe20000000800 */
[----:B------:R-:W-:Y:S01]  /*38e0*/  @!PT LDS RZ, [RZ] ;  /* 0x00000000fffff984 */ /* 0x000fe20000000800 */
[----:B------:R-:W-:Y:S01]  /*38f0*/  @!PT LDS RZ, [RZ] ;  /* 0x00000000fffff984 */ /* 0x000fe20000000800 */
[----:B------:R2:W-:Y:S06]  /*3900*/  MEMBAR.ALL.CTA ;  /* 0x0000000000007992 */ /* 0x0005ec0000008000 */
[----:B--2---:R-:W2:Y:S01]  /*3910*/  FENCE.VIEW.ASYNC.S ;  /* 0x00000000000073c6 */ /* 0x004ea20000000000 */
[----:B------:R-:W-:-:S04]  /*3920*/  PRMT R0, RZ, 0x654, R0 ;  /* 0x00000654ff007816 */ /* 0x000fc80000000000 */
[----:B--2---:R2:W-:Y:S01]  /*3930*/  SYNCS.ARRIVE.TRANS64.RED.A1T0 RZ, [R0+URZ], RZ ;  /* 0x000000ff00ff79a7 */ /* 0x0045e200081004ff */
[----:B-1----:R-:W-:Y:S01]  /*3940*/  LOP3.LUT P1, RZ, R6, 0x1, RZ, 0xc0, !PT ;  /* 0x0000000106ff7812 */ /* 0x002fe2000782c0ff */
[----:B--2---:R-:W-:-:S12]  /*3950*/  BRA.U UP2, `(.L_x_70) ;  /* 0x0000000502587547 */ /* 0x004fd8000b800000 */
[----:B------:R-:W1:Y:S01]  /*3960*/  LDCU UR8, c[0x0][0x38c] ;  /* 0x00007180ff0877ac */ /* 0x000e620008000800 */
[----:B------:R-:W-:Y:S02]  /*3970*/  PLOP3.LUT P2, PT, PT, PT, PT, 0x80, 0x8 ;  /* 0x000000000008781c */ /* 0x000fe40003f4f070 */
[----:B------:R-:W-:Y:S01]  /*3980*/  SHF.L.U32 R4, R9, 0x1f, RZ ;  /* 0x0000001f09047819 */ /* 0x000fe200000006ff */
[----:B-1----:R-:W-:Y:S02]  /*3990*/  UISETP.GE.AND UP0, UPT, UR8, 0x1, UPT ;  /* 0x000000010800788c */ /* 0x002fe4000bf06270 */
[----:B------:R-:W-:-:S04]  /*39a0*/  ULEA UR8, UR19, UR7, 0x3 ;  /* 0x0000000713087291 */ /* 0x000fc8000f8e18ff */
[----:B------:R-:W-:-:S05]  /*39b0*/  PLOP3.LUT P0, PT, PT, PT, UP0, 0x80, 0x8 ;  /* 0x000000000008781c */ /* 0x000fca0003f0f008 */
[----:B------:R-:W-:-:S08]  /*39c0*/  @UP0 ULEA UR9, UR18, UR7, 0x3 ;  /* 0x0000000712090291 */ /* 0x000fd0000f8e18ff */
[----:B------:R-:W-:-:S04]  /*39d0*/  @P0 SHF.L.U32 R0, R2, 0x1f, RZ ;  /* 0x0000001f02000819 */ /* 0x000fc800000006ff */
[----:B------:R1:W2:Y:S01]  /*39e0*/  @P0 SYNCS.PHASECHK.TRANS64.TRYWAIT P2, [UR9], R0 ;  /* 0x00000000ff0005a7 */ /* 0x0002a20008041109 */
[----:B------:R-:W-:Y:S01]  /*39f0*/  ULEA UR9, UR19, UR21, 0x6 ;  /* 0x0000001513097291 */ /* 0x000fe2000f8e30ff */
[----:B------:R-:W3:Y:S02]  /*3a00*/  SYNCS.PHASECHK.TRANS64.TRYWAIT P0, [UR8+0xf0], R4 ;  /* 0x0000f004ff0075a7 */ /* 0x000ee40008001108 */
[----:B-123--:R-:W-:Y:S09]  /*3a10*/  @!P0 BRA `(.L_x_71) ;  /* 0x0000005000f48947 */ /* 0x00eff20003800000 */
.L_x_175:
[----:B------:R-:W-:Y:S01]  /*3a20*/  UMOV UR16, UR17 ;  /* 0x0000001100107c82 */ /* 0x000fe20008000000 */
[----:B------:R-:W-:Y:S05]  /*3a30*/  BRA.U !UP0, `(.L_x_72) ;  /* 0x0000000508107547 */ /* 0x000fea000b800000 */
[----:B------:R-:W-:Y:S02]  /*3a40*/  UIADD3 UR16, UPT, UPT, UR20, UR17, URZ ;  /* 0x0000001114107290 */ /* 0x000fe4000fffe0ff */
[----:B------:R-:W-:Y:S01]  /*3a50*/  UPLOP3.LUT UP3, UPT, UPT, UPT, UPT, 0x40, 0x4 ;  /* 0x000000000004789c */ /* 0x000fe20003f6e870 */
[----:B------:R-:W-:Y:S01]  /*3a60*/  UMOV UR15, UR6 ;  /* 0x00000006000f7c82 */ /* 0x000fe20008000000 */
[----:B------:R-:W-:-:S09]  /*3a70*/  UMOV UR58, UR18 ;  /* 0x00000012003a7c82 */ /* 0x000fd20008000000 */
.L_x_75:
[----:B--2---:R-:W-:Y:S01]  /*3a80*/  ULEA UR14, UR58, UR7, 0x3 ;  /* 0x000000073a0e7291 */ /* 0x004fe2000f8e18ff */
[----:B---3--:R-:W-:Y:S11]  /*3a90*/  @P2 BRA `(.L_x_73) ;  /* 0x00000000000c2947 */ /* 0x008ff60003800000 */
[----:B-1----:R-:W-:Y:S04]  /*3aa0*/  SHF.L.U32 R4, R2, 0x1f, RZ ;  /* 0x0000001f02047819 */ /* 0x002fe800000006ff */
[----:B------:R-:W1:Y:S02]  /*3ab0*/  SYNCS.PHASECHK.TRANS64.TRYWAIT P0, [UR14], R4 ;  /* 0x00000004ff0075a7 */ /* 0x000e64000800110e */
[----:B-1----:R-:W-:Y:S05]  /*3ac0*/  @!P0 BRA `(.L_x_74) ;  /* 0x0000005000e08947 */ /* 0x002fea0003800000 */
.L_x_73:
[----:B------:R-:W-:Y:S01]  /*3ad0*/  UISETP.NE.AND UP0, UPT, UR15, 0x1, UPT ;  /* 0x000000010f00788c */ /* 0x000fe2000bf05270 */
[----:B------:R-:W-:Y:S01]  /*3ae0*/  PLOP3.LUT P2, PT, PT, PT, PT, 0x80, 0x8 ;  /* 0x000000000008781c */ /* 0x000fe20003f4f070 */
[----:B------:R-:W-:Y:S02]  /*3af0*/  UIADD3 UR18, UPT, UPT, UR58, 0x1, URZ ;  /* 0x000000013a127890 */ /* 0x000fe4000fffe0ff */
[----:B------:R-:W-:Y:S02]  /*3b00*/  ULEA UR68, UR58, UR13, 0xa ;  /* 0x0000000d3a447291 */ /* 0x000fe4000f8e50ff */
[----:B------:R-:W-:Y:S01]  /*3b10*/  UISETP.NE.AND UP1, UPT, UR18, 0x6, UPT ;  /* 0x000000061200788c */ /* 0x000fe2000bf25270 */
[----:B------:R-:W-:Y:S01]  /*3b20*/  PLOP3.LUT P0, PT, PT, PT, UP0, 0x80, 0x8 ;  /* 0x000000000008781c */ /* 0x000fe20003f0f008 */
[----:B------:R-:W-:Y:S02]  /*3b30*/  ULEA UR66, UR58, UR12, 0xa ;  /* 0x0000000c3a427291 */ /* 0x000fe4000f8e50ff */
[----:B------:R-:W-:Y:S02]  /*3b40*/  USEL UR39, URZ, 0x1, UP1 ;  /* 0x00000001ff277887 */ /* 0x000fe40008800000 */
[----:B------:R-:W-:Y:S02]  /*3b50*/  USEL UR18, UR18, URZ, UP1 ;  /* 0x000000ff12127287 */ /* 0x000fe40008800000 */
[----:B------:R-:W-:Y:S02]  /*3b60*/  UIADD3 UR64, UPT, UPT, UR68, 0x2, URZ ;  /* 0x0000000244407890 */ /* 0x000fe4000fffe0ff */
[----:B------:R-:W-:Y:S01]  /*3b70*/  @UP0 ULEA UR38, UR18, UR7, 0x3 ;  /* 0x0000000712260291 */ /* 0x000fe2000f8e18ff */
[----:B------:R-:W-:Y:S01]  /*3b80*/  LOP3.LUT R2, R2, UR39, RZ, 0x3c, !PT ;  /* 0x0000002702027c12 */ /* 0x000fe2000f8e3cff */
[----:B------:R-:W-:Y:S02]  /*3b90*/  UIADD3 UR62, UPT, UPT, UR66, 0x2, URZ ;  /* 0x00000002423e7890 */ /* 0x000fe4000fffe0ff */
[----:B------:R-:W-:Y:S01]  /*3ba0*/  UIADD3 UR60, UPT, UPT, UR68, 0x4, URZ ;  /* 0x00000004443c7890 */ /* 0x000fe2000fffe0ff */
[----:B-1----:R-:W-:Y:S01]  /*3bb0*/  @P0 SHF.L.U32 R0, R2, 0x1f, RZ ;  /* 0x0000001f02000819 */ /* 0x002fe200000006ff */
[----:B------:R-:W-:Y:S02]  /*3bc0*/  UIADD3 UR58, UPT, UPT, UR66, 0x4, URZ ;  /* 0x00000004423a7890 */ /* 0x000fe4000fffe0ff */
[----:B------:R-:W-:Y:S01]  /*3bd0*/  UIADD3 UR56, UPT, UPT, UR68, 0x6, URZ ;  /* 0x0000000644387890 */ /* 0x000fe2000fffe0ff */
[----:B------:R2:W3:Y:S01]  /*3be0*/  @P0 SYNCS.PHASECHK.TRANS64.TRYWAIT P2, [UR38], R0 ;  /* 0x00000000ff0005a7 */ /* 0x0004e20008041126 */
[----:B------:R-:W-:Y:S02]  /*3bf0*/  UIADD3 UR54, UPT, UPT, UR66, 0x6, URZ ;  /* 0x0000000642367890 */ /* 0x000fe4000fffe0ff */
        /* <DEDUP_REMOVED lines=10> */
[----:B------:R-:W-:Y:S02]  /*3ca0*/  UIADD3 UR15, UPT, UPT, UR15, -0x1, URZ ;  /* 0xffffffff0f0f7890 */ /* 0x000fe4000fffe0ff */
[----:B------:R-:W-:Y:S01]  /*3cb0*/  UISETP.NE.AND UP0, UPT, UR17, UR16, UPT ;  /* 0x000000101100728c */ /* 0x000fe2000bf05270 */
[----:B------:R-:W-:Y:S01]  /*3cc0*/  UMOV UR69, 0x40004040 ;  /* 0x4000404000457882 */ /* 0x000fe20000000000 */
[----:B------:R-:W-:Y:S01]  /*3cd0*/  UMOV UR67, 0x40004040 ;  /* 0x4000404000437882 */ /* 0x000fe20000000000 */
[----:B------:R-:W-:Y:S01]  /*3ce0*/  UMOV UR65, 0x40004040 ;  /* 0x4000404000417882 */ /* 0x000fe20000000000 */
[----:B------:R-:W-:Y:S01]  /*3cf0*/  UTCHMMA.2CTA gdesc[UR66], gdesc[UR68], tmem[UR9], tmem[UR36], idesc[UR37], UP3 ;  /* 0x00ff2444420075ea */ /* 0x000fe20009a00009 */
[----:B------:R-:W-:Y:S01]  /*3d00*/  UPLOP3.LUT UP3, UPT, UPT, UPT, UPT, 0x80, 0x8 ;  /* 0x000000000008789c */ /* 0x000fe20003f6f070 */
[----:B------:R-:W-:Y:S01]  /*3d10*/  UMOV UR63, 0x40004040 ;  /* 0x40004040003f7882 */ /* 0x000fe20000000000 */
[----:B------:R-:W-:Y:S01]  /*3d20*/  UMOV UR61, 0x40004040 ;  /* 0x40004040003d7882 */ /* 0x000fe20000000000 */
[----:B------:R-:W-:Y:S01]  /*3d30*/  UTCHMMA.2CTA gdesc[UR62], gdesc[UR64], tmem[UR9], tmem[UR34], idesc[UR35], UPT ;  /* 0x00ff22403e0075ea */ /* 0x000fe2000ba00009 */
[----:B------:R-:W-:Y:S01]  /*3d40*/  UMOV UR59, 0x40004040 ;  /* 0x40004040003b7882 */ /* 0x000fe20000000000 */
[----:B------:R-:W-:Y:S01]  /*3d50*/  UMOV UR57, 0x40004040 ;  /* 0x4000404000397882 */ /* 0x000fe20000000000 */
[----:B------:R1:W-:Y:S01]  /*3d60*/  UTCHMMA.2CTA gdesc[UR58], gdesc[UR60], tmem[UR9], tmem[UR32], idesc[UR33], UPT ;  /* 0x00ff203c3a0075ea */ /* 0x0003e2000ba00009 */
        /* <DEDUP_REMOVED lines=11> */
[----:B------:R-:W-:Y:S01]  /*3e20*/  UMOV UR39, 0x40004040 ;  /* 0x4000404000277882 */ /* 0x000fe20000000000 */
[----:B------:R2:W-:Y:S01]  /*3e30*/  UTCHMMA.2CTA gdesc[UR42], gdesc[UR44], tmem[UR9], tmem[UR24], idesc[UR25], UPT ;  /* 0x00ff182c2a0075ea */ /* 0x0005e2000ba00009 */
[----:B------:R2:W-:Y:S01]  /*3e40*/  UTCHMMA.2CTA gdesc[UR38], gdesc[UR40], tmem[UR9], tmem[UR22], idesc[UR23], UPT ;  /* 0x00ff1628260075ea */ /* 0x0005e2000ba00009 */
[----:B------:R2:W-:Y:S01]  /*3e50*/  UTCBAR.2CTA.MULTICAST [UR14], URZ, UR11 ;  /* 0x000000ff0e0073e9 */ /* 0x0005e2000820080b */
[----:B-1----:R-:W-:Y:S01]  /*3e60*/  UMOV UR58, UR18 ;  /* 0x00000012003a7c82 */ /* 0x002fe20008000000 */
[----:B------:R-:W-:Y:S05]  /*3e70*/  BRA.U UP0, `(.L_x_75) ;  /* 0xfffffffd00007547 */ /* 0x000fea000b83ffff */
.L_x_72:
[----:B------:R-:W-:Y:S01]  /*3e80*/  UIADD3 UR8, UPT, UPT, UR8, 0xd0, URZ ;  /* 0x000000d008087890 */ /* 0x000fe2000fffe0ff */
[----:B------:R-:W-:-:S08]  /*3e90*/  UMOV UR17, UR16 ;  /* 0x0000001000117c82 */ /* 0x000fd00008000000 */
[----:B------:R4:W-:Y:S01]  /*3ea0*/  UTCBAR.2CTA.MULTICAST [UR8], URZ, UR10 ;  /* 0x000000ff080073e9 */ /* 0x0009e2000820080a */
[----:B------:R-:W-:Y:S02]  /*3eb0*/  NOP ;  /* 0x0000000000007918 */ /* 0x000fe40000000000 */
.L_x_70:
[----:B------:R-:W-:Y:S01]  /*3ec0*/  UIADD3 UR19, UPT, UPT, UR19, 0x1, URZ ;  /* 0x0000000113137890 */ /* 0x000fe2000fffe0ff */
[----:B------:R-:W-:-:S03]  /*3ed0*/  ISETP.NE.AND P0, PT, R8, 0x2, PT ;  /* 0x000000020800780c */ /* 0x000fc60003f05270 */
[----:B------:R-:W-:Y:S01]  /*3ee0*/  UISETP.NE.AND UP0, UPT, UR19, 0x4, UPT ;  /* 0x000000041300788c */ /* 0x000fe2000bf05270 */
[----:B-12---:R-:W-:Y:S02]  /*3ef0*/  SEL R0, RZ, 0x1, P0 ;  /* 0x00000001ff007807 */ /* 0x006fe40000000000 */
[----:B------:R-:W-:Y:S01]  /*3f00*/  SEL R8, R8, RZ, P0 ;  /* 0x000000ff08087207 */ /* 0x000fe20000000000 */
[----:B----4-:R-:W-:Y:S01]  /*3f10*/  USEL UR8, URZ, 0x1, UP0 ;  /* 0x00000001ff087887 */ /* 0x010fe20008000000 */
[----:B------:R-:W-:Y:S01]  /*3f20*/  LOP3.LUT R3, R3, R0, RZ, 0x3c, !PT ;  /* 0x0000000003037212 */ /* 0x000fe200078e3cff */
[----:B------:R-:W-:-:S04]  /*3f30*/  USEL UR19, UR19, URZ, UP0 ;  /* 0x000000ff13137287 */ /* 0x000fc80008000000 */
[----:B------:R-:W-:Y:S01]  /*3f40*/  LOP3.LUT R9, R9, UR8, RZ, 0x3c, !PT ;  /* 0x0000000809097c12 */ /* 0x000fe2000f8e3cff */
[----:B------:R-:W-:Y:S07]  /*3f50*/  @P1 BRA `(.L_x_76) ;  /* 0xfffffff800381947 */ /* 0x000fee000383ffff */
[----:B------:R-:W1:Y:S01]  /*3f60*/  S2UR UR6, SR_CgaCtaId ;  /* 0x00000000000679c3 */ /* 0x000e620000008800 */
[----:B------:R-:W-:Y:S01]  /*3f70*/  ELECT P0, URZ, PT ;  /* 0x0000000000ff782f */ /* 0x000fe20003800000 */
[----:B------:R-:W-:Y:S01]  /*3f80*/  HFMA2 R0, -RZ, RZ, 0, 5.9604644775390625e-08 ;  /* 0x00000001ff007431 */ /* 0x000fe200000001ff */
[----:B------:R-:W-:-:S05]  /*3f90*/  UMOV UR8, 0x40 ;  /* 0x0000004000087882 */ /* 0x000fca0000000000 */
[----:B------:R-:W-:Y:S01]  /*3fa0*/  UVIRTCOUNT.DEALLOC.SMPOOL 0x80 ;  /* 0x000000800000784c */ /* 0x000fe20000000000 */
[----:B------:R-:W-:Y:S02]  /*3fb0*/  UISETP.NE.AND UP0, UPT, UR5, URZ, UPT ;  /* 0x000000ff0500728c */ /* 0x000fe4000bf05270 */
[----:B-1----:R-:W-:-:S09]  /*3fc0*/  ULEA UR6, UR6, UR8, 0x18 ;  /* 0x0000000806067291 */ /* 0x002fd2000f8ec0ff */
[----:B------:R1:W-:Y:S01]  /*3fd0*/  @P0 STS.U8 [UR6+0x1c], R0 ;  /* 0x00001c00ff000988 */ /* 0x0003e20008000006 */
[----:B------:R-:W-:Y:S05]  /*3fe0*/  BRA.U UP0, `(.L_x_77) ;  /* 0x0000000100a07547 */ /* 0x000fea000b800000 */
[----:B------:R-:W-:Y:S01]  /*3ff0*/  UIADD3 UR5, UPT, UPT, UR7, 0xf0, URZ ;  /* 0x000000f007057890 */ /* 0x000fe2000fffe0ff */
[----:B------:R-:W-:-:S03]  /*4000*/  SHF.L.U32 R2, R9, 0x1f, RZ ;  /* 0x0000001f09027819 */ /* 0x000fc600000006ff */
[----:B------:R-:W-:-:S09]  /*4010*/  ULEA UR8, UR19, UR5, 0x3 ;  /* 0x0000000513087291 */ /* 0x000fd2000f8e18ff */
[----:B------:R-:W2:Y:S02]  /*4020*/  SYNCS.PHASECHK.TRANS64.TRYWAIT P0, [UR8], R2 ;  /* 0x00000002ff0075a7 */ /* 0x000ea40008001108 */
[----:B--2---:R-:W-:Y:S05]  /*4030*/  @!P0 BRA `(.L_x_78) ;  /* 0x0000004c009c8947 */ /* 0x004fea0003800000 */
.L_x_178:
        /* <DEDUP_REMOVED lines=9> */
.L_x_180:
        /* <DEDUP_REMOVED lines=9> */
.L_x_182:
[----:B------:R-:W-:-:S04]  /*4160*/  UIADD3 UR9, UPT, UPT, UR9, 0x1, URZ ;  /* 0x0000000109097890 */ /* 0x000fc8000fffe0ff */
[----:B------:R-:W-:-:S04]  /*4170*/  UISETP.NE.AND UP1, UPT, UR9, 0x4, UPT ;  /* 0x000000040900788c */ /* 0x000fc8000bf25270 */
[----:B------:R-:W-:Y:S02]  /*4180*/  USEL UR8, URZ, 0x1, UP1 ;  /* 0x00000001ff087887 */ /* 0x000fe40008800000 */
[----:B------:R-:W-:-:S04]  /*4190*/  USEL UR9, UR9, URZ, UP1 ;  /* 0x000000ff09097287 */ /* 0x000fc80008800000 */
[----:B------:R-:W-:Y:S01]  /*41a0*/  ULEA UR9, UR9, UR5, 0x3 ;  /* 0x0000000509097291 */ /* 0x000fe2000f8e18ff */
[----:B------:R-:W-:-:S04]  /*41b0*/  LOP3.LUT R2, R2, UR8, RZ, 0x3c, !PT ;  /* 0x0000000802027c12 */ /* 0x000fc8000f8e3cff */
[----:B------:R-:W-:Y:S01]  /*41c0*/  SHF.L.U32 R2, R2, 0x1f, RZ ;  /* 0x0000001f02027819 */ /* 0x000fe200000006ff */
[----:B-1----:R-:W-:-:S04]  /*41d0*/  IMAD.U32 R0, RZ, RZ, UR9 ;  /* 0x00000009ff007e24 */ /* 0x002fc8000f8e00ff */
[----:B------:R1:W2:Y:S03]  /*41e0*/  SYNCS.PHASECHK.TRANS64.TRYWAIT P0, [R0+URZ], R2 ;  /* 0x00000002000075a7 */ /* 0x0002a600080011ff */
[----:B--2---:R-:W-:Y:S05]  /*41f0*/  @!P0 NANOSLEEP.SYNCS 0x989680 ;  /* 0x009896800000895d */ /* 0x004fea0003900000 */
[----:B------:R-:W2:Y:S02]  /*4200*/  @!P0 SYNCS.PHASECHK.TRANS64 P0, [R0+URZ], R2 ;  /* 0x00000002000085a7 */ /* 0x000ea400080010ff */
[----:B--2---:R-:W-:Y:S05]  /*4210*/  @P0 BRA `(.L_x_81) ;  /* 0x0000000000200947 */ /* 0x004fea0003800000 */
.L_x_82:
[----:B--2---:R2:W4:Y:S02]  /*4220*/  SYNCS.PHASECHK.TRANS64.TRYWAIT P0, [R0+URZ], R2 ;  /* 0x00000002000075a7 */ /* 0x00452400080011ff */
[----:B----4-:R-:W-:Y:S05]  /*4230*/  @!P0 NANOSLEEP.SYNCS 0x989680 ;  /* 0x009896800000895d */ /* 0x010fea0003900000 */
[----:B------:R-:W4:Y:S02]  /*4240*/  @!P0 SYNCS.PHASECHK.TRANS64 P0, [R0+URZ], R2 ;  /* 0x00000002000085a7 */ /* 0x000f2400080010ff */
[----:B----4-:R-:W-:Y:S05]  /*4250*/  @!P0 BRA `(.L_x_82) ;  /* 0xfffffffc00f08947 */ /* 0x010fea000383ffff */
[----:B------:R-:W-:Y:S05]  /*4260*/  BRA `(.L_x_81) ;  /* 0x00000000000c7947 */ /* 0x000fea0003800000 */
.L_x_77:
[----:B------:R-:W-:-:S04]  /*4270*/  UIADD3 UR5, UPT, UPT, UR7, 0x130, URZ ;  /* 0x0000013007057890 */ /* 0x000fc8000fffe0ff */
[----:B------:R-:W-:-:S09]  /*4280*/  UPRMT UR5, UR4, 0x654, UR5 ;  /* 0x0000065404057896 */ /* 0x000fd20008000005 */
[----:B------:R-:W-:Y:S03]  /*4290*/  SYNCS.ARRIVE.TRANS64.RED.A1T0 RZ, [UR5], RZ ;  /* 0x000000ffffff79a7 */ /* 0x000fe60008100405 */
.L_x_81:
[----:B-12---:R-:W-:Y:S01]  /*42a0*/  SHF.L.U32 R2, RZ, 0x1f, RZ ;  /* 0x0000001fff027819 */ /* 0x006fe200000006ff */
[----:B------:R-:W-:Y:S01]  /*42b0*/  UIADD3 UR5, UPT, UPT, UR7, 0x130, URZ ;  /* 0x0000013007057890 */ /* 0x000fe2000fffe0ff */
[----:B------:R-:W-:Y:S02]  /*42c0*/  PLOP3.LUT P0, PT, PT, PT, UP0, 0x80, 0x8 ;  /* 0x000000000008781c */ /* 0x000fe40003f0f008 */
[----:B------:R-:W1:Y:S02]  /*42d0*/  SYNCS.PHASECHK.TRANS64.TRYWAIT P1, [UR7+0x130], R2 ;  /* 0x00013002ff0075a7 */ /* 0x000e640008021107 */
[----:B-1----:R-:W-:Y:S09]  /*42e0*/  @!P1 BRA `(.L_x_83) ;  /* 0x0000004c00389947 */ /* 0x002ff20003800000 */
.L_x_184:
[----:B------:R-:W-:Y:S01]  /*42f0*/  @!UP0 UPRMT UR5, UR4, 0x654, UR5 ;  /* 0x0000065404058896 */ /* 0x000fe20008000005 */
[----:B------:R-:W-:Y:S02]  /*4300*/  UMOV UR8, 0xffff ;  /* 0x0000ffff00087882 */ /* 0x000fe40000000000 */
[----:B------:R-:W-:-:S06]  /*4310*/  UMOV UR4, 0x1 ;  /* 0x0000000100047882 */ /* 0x000fcc0000000000 */
[----:B------:R-:W-:Y:S01]  /*4320*/  @!P0 SYNCS.ARRIVE.TRANS64.RED.A1T0 RZ, [UR5], RZ ;  /* 0x000000ffffff89a7 */ /* 0x000fe20008100405 */
[----:B------:R-:W-:Y:S01]  /*4330*/  NOP ;  /* 0x0000000000007918 */ /* 0x000fe20000000000 */
[----:B-1----:R-:W1:Y:S01]  /*4340*/  LDS R0, [UR6+0x14] ;  /* 0x00001406ff007984 */ /* 0x002e620008000800 */
[----:B------:R-:W-:-:S04]  /*4350*/  ULOP3.LUT UR5, UR21, 0xffff, URZ, 0xc0, !UPT ;  /* 0x0000ffff15057892 */ /* 0x000fc8000f8ec0ff */
[----:B------:R-:W-:-:S04]  /*4360*/  USHF.R.U32.HI UR5, URZ, 0x5, UR5 ;  /* 0x00000005ff057899 */ /* 0x000fc80008011605 */
[----:B------:R-:W-:Y:S02]  /*4370*/  USHF.L.U32 UR8, UR8, UR5, URZ ;  /* 0x0000000508087299 */ /* 0x000fe400080006ff */
[----:B------:R-:W-:-:S04]  /*4380*/  USHF.L.U32 UR4, UR4, UR5, URZ ;  /* 0x0000000504047299 */ /* 0x000fc800080006ff */
[----:B-1----:R-:W-:-:S04]  /*4390*/  LOP3.LUT R0, R0, UR8, RZ, 0xc0, !PT ;  /* 0x0000000800007c12 */ /* 0x002fc8000f8ec0ff */
[----:B------:R-:W-:-:S13]  /*43a0*/  ISETP.NE.AND P0, PT, R0, UR8, PT ;  /* 0x0000000800007c0c */ /* 0x000fda000bf05270 */
[----:B------:R-:W-:Y:S05]  /*43b0*/  @P0 BRA `(.L_x_84) ;  /* 0x0000000000580947 */ /* 0x000fea0003800000 */
[----:B------:R-:W1:Y:S02]  /*43c0*/  LDS R0, [UR6+0x18] ;  /* 0x00001806ff007984 */ /* 0x000e640008000800 */
[----:B-1----:R-:W-:-:S04]  /*43d0*/  LOP3.LUT R0, R0, UR4, RZ, 0xc0, !PT ;  /* 0x0000000400007c12 */ /* 0x002fc8000f8ec0ff */
[----:B------:R-:W-:-:S13]  /*43e0*/  ISETP.NE.AND P0, PT, R0, UR4, PT ;  /* 0x0000000400007c0c */ /* 0x000fda000bf05270 */
[----:B------:R-:W-:Y:S05]  /*43f0*/  @P0 BRA `(.L_x_85) ;  /* 0x00000000003c0947 */ /* 0x000fea0003800000 */
[----:B------:R-:W1:Y:S01]  /*4400*/  S2R R2, SR_LANEID ;  /* 0x0000000000027919 */ /* 0x000e620000000000 */
[----:B------:R-:W-:Y:S01]  /*4410*/  ULOP3.LUT UR8, URZ, UR8, URZ, 0x33, !UPT ;  /* 0x00000008ff087292 */ /* 0x000fe2000f8e33ff */
[----:B------:R-:W-:Y:S02]  /*4420*/  VOTEU.ANY UR7, UPT, PT ;  /* 0x0000000000077886 */ /* 0x000fe400038e0100 */
[----:B------:R-:W-:-:S03]  /*4430*/  UFLO.U32 UR7, UR7 ;  /* 0x00000007000772bd */ /* 0x000fc600080e0000 */
[----:B------:R-:W-:-:S04]  /*4440*/  IMAD.U32 R0, RZ, RZ, UR8 ;  /* 0x00000008ff007e24 */ /* 0x000fc8000f8e00ff */
[----:B------:R2:W4:Y:S02]  /*4450*/  REDUX UR5, R0 ;  /* 0x00000000000573c4 */ /* 0x0005240000000000 */
[----:B------:R1:W-:Y:S02]  /*4460*/  UTCATOMSWS.AND URZ, UR8 ;  /* 0x0000000800ff79e3 */ /* 0x0003e40008000000 */
[----:B-1----:R-:W-:Y:S02]  /*4470*/  ISETP.EQ.U32.AND P0, PT, R2, UR7, PT ;  /* 0x0000000702007c0c */ /* 0x002fe4000bf02070 */
[----:B--2---:R-:W-:Y:S02]  /*4480*/  LOP3.LUT R0, RZ, UR4, RZ, 0x33, !PT ;  /* 0x00000004ff007c12 */ /* 0x004fe4000f8e33ff */
[----:B----4-:R-:W-:Y:S02]  /*4490*/  MOV R2, UR5 ;  /* 0x0000000500027c02 */ /* 0x010fe40008000f00 */
[----:B------:R-:W1:Y:S07]  /*44a0*/  REDUX UR4, R0 ;  /* 0x00000000000473c4 */ /* 0x000e6e0000000000 */
[----:B------:R2:W-:Y:S01]  /*44b0*/  @P0 ATOMS.AND RZ, [UR6+0x14], R2 ;  /* 0x00001402ffff098c */ /* 0x0005e2000a800006 */
[----:B-1----:R-:W-:-:S05]  /*44c0*/  IMAD.U32 R0, RZ, RZ, UR4 ;  /* 0x00000004ff007e24 */ /* 0x002fca000f8e00ff */
[----:B------:R2:W-:Y:S01]  /*44d0*/  @P0 ATOMS.AND RZ, [UR6+0x18], R0 ;  /* 0x00001800ffff098c */ /* 0x0005e2000a800006 */
[----:B------:R-:W-:Y:S05]  /*44e0*/  BRA `(.L_x_86) ;  /* 0x0000000000147947 */ /* 0x000fea0003800000 */
.L_x_85:
[----:B------:R-:W-:Y:S02]  /*44f0*/  MOV R2, 0x4510 ;  /* 0x0000451000027802 */ /* 0x000fe40000000f00 */
[----:B---3-5:R-:W-:Y:S05]  /*4500*/  CALL.REL.NOINC `($__internal_0_$__cuda_sm10x_tcgen05_guardrail_trap_col_being_dealloced_not_returned_by_alloc) ;  /* 0x0000005000187944 */ /* 0x028fea0003c00000 */
[----:B------:R-:W-:Y:S05]  /*4510*/  BRA `(.L_x_86) ;  /* 0x0000000000087947 */ /* 0x000fea0003800000 */
.L_x_84:
[----:B------:R-:W-:Y:S02]  /*4520*/  MOV R2, 0x4540 ;  /* 0x0000454000027802 */ /* 0x000fe40000000f00 */
[----:B---3-5:R-:W-:Y:S05]  /*4530*/  CALL.REL.NOINC `($__internal_2_$__cuda_sm10x_tcgen05_guardrail_trap_unallocated_columns_being_dealloced) ;  /* 0x0000005000247944 */ /* 0x028fea0003c00000 */
.L_x_86:
[----:B------:R-:W-:Y:S01]  /*4540*/  NOP ;  /* 0x0000000000007918 */ /* 0x000fe20000000000 */
[----:B------:R-:W-:Y:S05]  /*4550*/  EXIT ;  /* 0x000000000000794d */ /* 0x000fea0003800000 */
.L_x_57:
[----:B------:R-:W-:-:S09]  /*4560*/  UISETP.NE.OR UP5, UPT, UR10, 0x3, !UP5 ;  /* 0x000000030a00788c */ /* 0x000fd2000efa5670 */
[----:B------:R-:W-:Y:S05]  /*4570*/  BRA.U UP5, `(.L_x_87) ;  /* 0x0000001105707547 */ /* 0x000fea000b800000 */
[----:B------:R-:W1:Y:S01]  /*4580*/  LDC R0, c[0x0][0xb30] ;  /* 0x0002cc00ff007b82 */ /* 0x000e620000000800 */
[----:B------:R-:W2:Y:S01]  /*4590*/  LDCU.64 UR8, c[0x0][0x888] ;  /* 0x00011100ff0877ac */ /* 0x000ea20008000a00 */
[----:B------:R-:W-:Y:S01]  /*45a0*/  IMAD.MOV.U32 R30, RZ, RZ, 0x1 ;  /* 0x00000001ff1e7424 */ /* 0x000fe200078e00ff */
[----:B------:R-:W-:Y:S01]  /*45b0*/  CS2R R28, SRZ ;  /* 0x00000000001c7805 */ /* 0x000fe2000001ff00 */
[----:B------:R-:W-:Y:S01]  /*45c0*/  IMAD.MOV.U32 R25, RZ, RZ, 0x2000 ;  /* 0x00002000ff197424 */ /* 0x000fe200078e00ff */
[----:B------:R-:W3:Y:S03]  /*45d0*/  LDCU.64 UR4, c[0x0][0x890] ;  /* 0x00011200ff0477ac */ /* 0x000ee60008000a00 */
[----:B------:R-:W4:Y:S01]  /*45e0*/  LDC R24, c[0x0][0x370] ;  /* 0x0000dc00ff187b82 */ /* 0x000f220000000800 */
[----:B------:R-:W-:Y:S01]  /*45f0*/  UMOV UR7, 0x400 ;  /* 0x0000040000077882 */ /* 0x000fe20000000000 */
[----:B------:R-:W-:-:S02]  /*4600*/  UPLOP3.LUT UP1, UPT, UPT, UPT, UPT, 0x40, 0x4 ;  /* 0x000000000004789c */ /* 0x000fc40003f2e870 */
[----:B------:R-:W-:-:S04]  /*4610*/  ULEA UR7, UR37, UR7, 0x18 ;  /* 0x0000000725077291 */ /* 0x000fc8000f8ec0ff */
[----:B------:R-:W4:Y:S01]  /*4620*/  LDC R3, c[0x0][0xb0c] ;  /* 0x0002c300ff037b82 */ /* 0x000f220000000800 */
[----:B------:R-:W-:Y:S02]  /*4630*/  UIADD3 UR13, UPT, UPT, UR7, 0x78, URZ ;  /* 0x00000078070d7890 */ /* 0x000fe4000fffe0ff */
[----:B--2---:R-:W-:Y:S02]  /*4640*/  UISETP.NE.U32.AND UP3, UPT, UR8, URZ, UPT ;  /* 0x000000ff0800728c */ /* 0x004fe4000bf65070 */
[----:B------:R-:W-:Y:S02]  /*4650*/  UIADD3 UR41, UPT, UPT, UR7, 0x60, URZ ;  /* 0x0000006007297890 */ /* 0x000fe4000fffe0ff */
[----:B---3--:R-:W-:Y:S01]  /*4660*/  UISETP.NE.U32.AND UP4, UPT, UR4, URZ, UPT ;  /* 0x000000ff0400728c */ /* 0x008fe2000bf85070 */
[----:B------:R-:W2:Y:S01]  /*4670*/  LDC R18, c[0x0][0xb20] ;  /* 0x0002c800ff127b82 */ /* 0x000ea20000000800 */
[----:B-1----:R-:W-:Y:S01]  /*4680*/  ISETP.NE.AND P1, PT, R0, 0x1, PT ;  /* 0x000000010000780c */ /* 0x002fe20003f25270 */
[----:B------:R-:W-:-:S02]  /*4690*/  UISETP.NE.AND.EX UP3, UPT, UR9, URZ, UPT, UP3 ;  /* 0x000000ff0900728c */ /* 0x000fc4000bf65330 */
[----:B------:R-:W-:Y:S02]  /*46a0*/  UIADD3 UR33, UPT, UPT, UR7, 0x68, URZ ;  /* 0x0000006807217890 */ /* 0x000fe4000fffe0ff */
[----:B------:R-:W-:Y:S02]  /*46b0*/  UIADD3 UR25, UPT, UPT, UR7, 0x70, URZ ;  /* 0x0000007007197890 */ /* 0x000fe4000fffe0ff */
[----:B-----5:R-:W1:Y:S01]  /*46c0*/  LDC.64 R32, c[0x0][0x348] ;  /* 0x0000d200ff207b82 */ /* 0x020e620000000a00 */
[----:B------:R-:W-:Y:S02]  /*46d0*/  UPRMT UR13, UR37, 0x654, UR13 ;  /* 0x00000654250d7896 */ /* 0x000fe4000800000d */
[----:B------:R-:W-:-:S05]  /*46e0*/  UISETP.NE.AND.EX UP4, UPT, UR5, URZ, UPT, UP4 ;  /* 0x000000ff0500728c */ /* 0x000fca000bf85340 */
[----:B------:R-:W3:Y:S08]  /*46f0*/  LDC.64 R16, c[0x0][0xb10] ;  /* 0x0002c400ff107b82 */ /* 0x000ef00000000a00 */
[----:B------:R-:W1:Y:S08]  /*4700*/  LDC.64 R6, c[0x0][0xb18] ;  /* 0x0002c600ff067b82 */ /* 0x000e700000000a00 */
[----:B------:R-:W1:Y:S08]  /*4710*/  LDC.64 R4, c[0x0][0xb28] ;  /* 0x0002ca00ff047b82 */ /* 0x000e700000000a00 */
[----:B--2-4-:R-:W1:Y:S02]  /*4720*/  LDC R19, c[0x0][0x374] ;  /* 0x0000dd00ff137b82 */ /* 0x014e640000000800 */
.L_x_98:
[C---:B------:R-:W-:Y:S02]  /*4730*/  LEA R0, R29.reuse, UR7, 0x3 ;  /* 0x000000071d007c11 */ /* 0x040fe4000f8e18ff */
[----:B------:R-:W-:Y:S02]  /*4740*/  SHF.L.U32 R2, R28, 0x1f, RZ ;  /* 0x0000001f1c027819 */ /* 0x000fe400000006ff */
[----:B------:R-:W-:Y:S02]  /*4750*/  LEA R20, R29, UR7, 0x4 ;  /* 0x000000071d147c11 */ /* 0x000fe4000f8e20ff */
[----:B--2---:R-:W2:Y:S02]  /*4760*/  SYNCS.PHASECHK.TRANS64.TRYWAIT P0, [R0+URZ+0xb0], R2 ;  /* 0x0000b002000075a7 */ /* 0x004ea400080011ff */
[----:B--2---:R-:W-:Y:S05]  /*4770*/  @!P0 BRA `(.L_x_88) ;  /* 0x00000048002c8947 */ /* 0x004fea0003800000 */
.L_x_185:
[----:B------:R-:W-:Y:S01]  /*4780*/  ISETP.GE.AND P0, PT, R26, 0x1, PT ;  /* 0x000000011a00780c */ /* 0x000fe20003f06270 */
[----:B------:R-:W4:Y:S01]  /*4790*/  LDS.128 R20, [R20+0x140] ;  /* 0x0001400014147984 */ /* 0x000f220000000c00 */
[----:B--2---:R-:W-:Y:S01]  /*47a0*/  VIADD R0, R0, 0xc0 ;  /* 0x000000c000007836 */ /* 0x004fe20000000000 */
[----:B------:R-:W-:Y:S01]  /*47b0*/  @!PT LDS RZ, [RZ] ;  /* 0x00000000fffff984 */ /* 0x000fe20000000800 */
[----:B------:R-:W-:Y:S01]  /*47c0*/  @!PT LDS RZ, [RZ] ;  /* 0x00000000fffff984 */ /* 0x000fe20000000800 */
[----:B------:R-:W-:Y:S01]  /*47d0*/  @!PT LDS RZ, [RZ] ;  /* 0x00000000fffff984 */ /* 0x000fe20000000800 */
[----:B------:R-:W-:Y:S01]  /*47e0*/  @!PT LDS RZ, [RZ] ;  /* 0x00000000fffff984 */ /* 0x000fe20000000800 */
[----:B------:R2:W-:Y:S06]  /*47f0*/  MEMBAR.ALL.CTA ;  /* 0x0000000000007992 */ /* 0x0005ec0000008000 */
[----:B--2---:R-:W2:Y:S01]  /*4800*/  FENCE.VIEW.ASYNC.S ;  /* 0x00000000000073c6 */ /* 0x004ea20000000000 */
[----:B------:R-:W-:Y:S04]  /*4810*/  PRMT R0, RZ, 0x654, R0 ;  /* 0x00000654ff007816 */ /* 0x000fe80000000000 */
[----:B--2---:R2:W-:Y:S01]  /*4820*/  SYNCS.ARRIVE.TRANS64.RED.A1T0 RZ, [R0+URZ], RZ ;  /* 0x000000ff00ff79a7 */ /* 0x0045e200081004ff */
[----:B----4-:R-:W-:Y:S11]  /*4830*/  LOP3.LUT P3, RZ, R22, 0x1, RZ, 0xc0, !PT ;  /* 0x0000000116ff7812 */ /* 0x010ff6000786c0ff */
[----:B------:R-:W-:Y:S02]  /*4840*/  @!UPT UIADD3 URZ, UPT, UPT, URZ, URZ, URZ ;  /* 0x000000fffffff290 */ /* 0x000fe4000fffe0ff */
[----:B------:R-:W-:Y:S02]  /*4850*/  @P3 MOV R11, R20 ;  /* 0x00000014000b3202 */ /* 0x000fe40000000f00 */
[----:B------:R-:W-:Y:S01]  /*4860*/  @P3 LOP3.LUT R10, R21, 0xffff, RZ, 0xc0, !PT ;  /* 0x0000ffff150a3812 */ /* 0x000fe200078ec0ff */
[----:B--2---:R-:W-:Y:S06]  /*4870*/  @!P0 BRA `(.L_x_89) ;  /* 0x0000000000a48947 */ /* 0x004fec0003800000 */
[-C--:B-1----:R-:W-:Y:S01]  /*4880*/  IMAD.HI.U32 R0, R19, R7.reuse, RZ ;  /* 0x0000000713007227 */ /* 0x082fe200078e00ff */
[----:B------:R-:W-:Y:S02]  /*4890*/  ISETP.NE.AND P0, PT, R6, 0x1, PT ;  /* 0x000000010600780c */ /* 0x000fe40003f05270 */
[----:B------:R-:W-:Y:S01]  /*48a0*/  ISETP.NE.AND P2, PT, R26, 0x1, PT ;  /* 0x000000011a00780c */ /* 0x000fe20003f45270 */
[----:B---3--:R-:W-:Y:S01]  /*48b0*/  IMAD.HI.U32 R9, R24, R16, RZ ;  /* 0x0000001018097227 */ /* 0x008fe200078e00ff */
[----:B------:R-:W-:Y:S02]  /*48c0*/  SHF.R.U32.HI R0, RZ, R18, R0 ;  /* 0x00000012ff007219 */ /* 0x000fe40000011600 */
[----:B------:R-:W-:Y:S01]  /*48d0*/  ISETP.NE.AND P4, PT, R3, 0x1, PT ;  /* 0x000000010300780c */ /* 0x000fe20003f85270 */
[----:B------:R-:W-:Y:S01]  /*48e0*/  IMAD.HI.U32 R13, R10, R7, RZ ;  /* 0x000000070a0d7227 */ /* 0x000fe200078e00ff */
[----:B------:R-:W-:Y:S02]  /*48f0*/  SHF.R.U32.HI R9, RZ, R17, R9 ;  /* 0x00000011ff097219 */ /* 0x000fe40000011609 */
[----:B------:R-:W-:Y:S01]  /*4900*/  SEL R0, R19, R0, !P0 ;  /* 0x0000000013007207 */ /* 0x000fe20004000000 */
[----:B------:R-:W-:Y:S01]  /*4910*/  IMAD.HI.U32 R12, R11, R16, RZ ;  /* 0x000000100b0c7227 */ /* 0x000fe200078e00ff */
[----:B------:R-:W-:Y:S03]  /*4920*/  SEL R9, R24, R9, !P4 ;  /* 0x0000000918097207 */ /* 0x000fe60006000000 */
[-C--:B------:R-:W-:Y:S01]  /*4930*/  IMAD.HI.U32 R8, R0, R4.reuse, RZ ;  /* 0x0000000400087227 */ /* 0x080fe200078e00ff */
[----:B------:R-:W-:Y:S03]  /*4940*/  SHF.R.U32.HI R12, RZ, R17, R12 ;  /* 0x00000011ff0c7219 */ /* 0x000fe6000001160c */
[----:B------:R-:W-:Y:S01]  /*4950*/  IMAD.HI.U32 R2, R9, R4, RZ ;  /* 0x0000000409027227 */ /* 0x000fe200078e00ff */
[-C--:B------:R-:W-:Y:S02]  /*4960*/  @P2 SHF.R.U32.HI R0, RZ, R5.reuse, R8 ;  /* 0x00000005ff002219 */ /* 0x080fe40000011608 */
[----:B------:R-:W-:Y:S02]  /*4970*/  SHF.R.U32.HI R8, RZ, R18, R13 ;  /* 0x00000012ff087219 */ /* 0x000fe4000001160d */
[----:B------:R-:W-:Y:S01]  /*4980*/  @P2 SHF.R.U32.HI R9, RZ, R5, R2 ;  /* 0x00000005ff092219 */ /* 0x000fe20000011602 */
[----:B------:R-:W-:Y:S01]  /*4990*/  IMAD R0, R26, R0, RZ ;  /* 0x000000001a007224 */ /* 0x000fe200078e02ff */
[----:B------:R-:W-:Y:S02]  /*49a0*/  SEL R8, R10, R8, !P0 ;  /* 0x000000080a087207 */ /* 0x000fe40004000000 */
[----:B------:R-:W-:Y:S01]  /*49b0*/  SEL R2, R11, R12, !P4 ;  /* 0x0000000c0b027207 */ /* 0x000fe20006000000 */
[----:B------:R-:W-:Y:S01]  /*49c0*/  IMAD R12, R26, R9, RZ ;  /* 0x000000091a0c7224 */ /* 0x000fe200078e02ff */
[C---:B------:R-:W-:Y:S01]  /*49d0*/  ISETP.GE.AND P0, PT, R8.reuse, R0, PT ;  /* 0x000000000800720c */ /* 0x040fe20003f06270 */
[----:B------:R-:W-:Y:S03]  /*49e0*/  IMAD.HI.U32 R0, R8, R4, RZ ;  /* 0x0000000408007227 */ /* 0x000fe600078e00ff */
[----:B------:R-:W-:Y:S02]  /*49f0*/  ISETP.GE.OR P0, PT, R2, R12, P0 ;  /* 0x0000000c0200720c */ /* 0x000fe40000706670 */
[-C--:B------:R-:W-:Y:S04]  /*4a00*/  SHF.R.U32.HI R0, RZ, R5.reuse, R0 ;  /* 0x00000005ff007219 */ /* 0x080fe80000011600 */
[----:B------:R-:W-:Y:S05]  /*4a10*/  SEL R13, R8, R0, !P2 ;  /* 0x00000000080d7207 */ /* 0x000fea0005000000 */
[----:B------:R-:W-:Y:S02]  /*4a20*/  IMAD.MOV R12, RZ, RZ, -R13 ;  /* 0x000000ffff0c7224 */ /* 0x000fe400078e0a0d */
[----:B------:R-:W-:Y:S04]  /*4a30*/  @!P0 IMAD.HI.U32 R0, R2, R4, RZ ;  /* 0x0000000402008227 */ /* 0x000fe800078e00ff */
[----:B------:R-:W-:Y:S01]  /*4a40*/  IMAD R12, R26, R12, R8 ;  /* 0x0000000c1a0c7224 */ /* 0x000fe200078e0208 */
[----:B------:R-:W-:Y:S04]  /*4a50*/  @!P0 SHF.R.U32.HI R0, RZ, R5, R0 ;  /* 0x00000005ff008219 */ /* 0x000fe80000011600 */
[----:B------:R-:W-:Y:S04]  /*4a60*/  @!P0 SEL R0, R2, R0, !P2 ;  /* 0x0000000002008207 */ /* 0x000fe80005000000 */
[----:B------:R-:W-:Y:S01]  /*4a70*/  @!P0 IADD3 R13, PT, PT, R13, -R0, RZ ;  /* 0x800000000d0d8210 */ /* 0x000fe20007ffe0ff */
[----:B------:R-:W-:Y:S01]  /*4a80*/  @!P0 IMAD R0, R9, R12, R0 ;  /* 0x0000000c09008224 */ /* 0x000fe200078e0200 */
[----:B------:R-:W-:Y:S01]  /*4a90*/  IADD3 R9, PT, PT, -R8, RZ, RZ ;  /* 0x000000ff08097210 */ /* 0x000fe20007ffe1ff */
[--C-:B------:R-:W-:Y:S02]  /*4aa0*/  IMAD.MOV R12, RZ, RZ, -R2.reuse ;  /* 0x000000ffff0c7224 */ /* 0x100fe400078e0a02 */
[----:B------:R-:W-:Y:S02]  /*4ab0*/  @!P0 IMAD R8, R13, R26, R2 ;  /* 0x0000001a0d088224 */ /* 0x000fe400078e0202 */
[----:B------:R-:W-:Y:S02]  /*4ac0*/  @!P0 IMAD.MOV.U32 R2, RZ, RZ, R0 ;  /* 0x000000ffff028224 */ /* 0x000fe400078e0000 */
[----:B------:R-:W-:Y:S02]  /*4ad0*/  IMAD R11, R3, R12, R11 ;  /* 0x0000000c030b7224 */ /* 0x000fe400078e020b */
[----:B------:R-:W-:Y:S02]  /*4ae0*/  IMAD R10, R6, R9, R10 ;  /* 0x00000009060a7224 */ /* 0x000fe400078e020a */
[----:B------:R-:W-:Y:S02]  /*4af0*/  IMAD R11, R2, R3, R11 ;  /* 0x00000003020b7224 */ /* 0x000fe400078e020b */
[----:B------:R-:W-:Y:S02]  /*4b00*/  IMAD R10, R8, R6, R10 ;  /* 0x00000006080a7224 */ /* 0x000fe400078e020a */
.L_x_89:
[----:B------:R-:W-:Y:S05]  /*4b10*/  BRA.U UP1, `(.L_x_90) ;  /* 0x0000000101107547 */ /* 0x000fea000b800000 */
[----:B------:R-:W-:Y:S04]  /*4b20*/  MOV R2, UR6 ;  /* 0x0000000600027c02 */ /* 0x000fe80008000f00 */
[----:B------:R-:W-:Y:S04]  /*4b30*/  SHF.L.U32 R2, R2, 0x1f, RZ ;  /* 0x0000001f02027819 */ /* 0x000fe800000006ff */
[----:B------:R-:W2:Y:S02]  /*4b40*/  SYNCS.PHASECHK.TRANS64.TRYWAIT P0, [UR7+0xa8], R2 ;  /* 0x0000a802ff0075a7 */ /* 0x000ea40008001107 */
[----:B--2---:R-:W-:Y:S05]  /*4b50*/  @!P0 BRA `(.L_x_91) ;  /* 0x0000004400488947 */ /* 0x004fea0003800000 */
.L_x_90:
[----:B------:R-:W-:Y:S02]  /*4b60*/  R2UR UR42, R15 ;  /* 0x000000000f2a72ca */ /* 0x000fe400000e0000 */
[----:B------:R-:W-:Y:S02]  /*4b70*/  R2UR UR43, R14 ;  /* 0x000000000e2b72ca */ /* 0x000fe400000e0000 */
[----:B------:R-:W-:Y:S02]  /*4b80*/  ISETP.NE.U32.AND P2, PT, RZ, UR4, PT ;  /* 0x00000004ff007c0c */ /* 0x000fe4000bf45070 */
[----:B------:R-:W-:Y:S02]  /*4b90*/  SHF.L.U32 R14, R30, 0x1f, RZ ;  /* 0x0000001f1e0e7819 */ /* 0x000fe400000006ff */
[----:B------:R-:W-:Y:S05]  /*4ba0*/  ISETP.NE.AND.EX P2, PT, RZ, UR5, PT, P2 ;  /* 0x00000005ff007c0c */ /* 0x000fea000bf45320 */
[----:B------:R-:W-:Y:S02]  /*4bb0*/  USHF.L.U32 UR42, UR42, 0x7, URZ ;  /* 0x000000072a2a7899 */ /* 0x000fe400080006ff */
[----:B------:R-:W-:Y:S01]  /*4bc0*/  USHF.L.U32 UR43, UR43, 0x6, URZ ;  /* 0x000000062b2b7899 */ /* 0x000fe200080006ff */
[----:B------:R-:W-:Y:S11]  /*4bd0*/  BRA.U !UP4, `(.L_x_92) ;  /* 0x000000010c347547 */ /* 0x000ff6000b800000 */
[----:B------:R-:W-:Y:S01]  /*4be0*/  UPLOP3.LUT UP0, UPT, UPT, UPT, UP3, 0x80, 0x8 ;  /* 0x000000000008789c */ /* 0x000fe20003f0f030 */
[----:B--2---:R-:W-:Y:S02]  /*4bf0*/  HFMA2 R0, -RZ, RZ, 0, 5.9604644775390625e-08 ;  /* 0x00000001ff007431 */ /* 0x004fe400000001ff */
[----:B------:R-:W-:Y:S03]  /*4c00*/  IMAD.MOV.U32 R64, RZ, RZ, 0x1 ;  /* 0x00000001ff407424 */ /* 0x000fe600078e00ff */
[----:B------:R-:W-:Y:S05]  /*4c10*/  PLOP3.LUT P0, PT, PT, PT, UP0, 0x80, 0x8 ;  /* 0x000000000008781c */ /* 0x000fea0003f0f008 */
[----:B------:R-:W2:Y:S01]  /*4c20*/  @UP0 LDCU.64 UR10, c[0x0][0x888] ;  /* 0x00011100ff0a07ac */ /* 0x000ea20008000a00 */
[----:B------:R-:W-:Y:S07]  /*4c30*/  @UP0 UIMAD UR8, UR36, UR4, URZ ;  /* 0x00000004240802a4 */ /* 0x000fee000f8e02ff */
[----:B------:R-:W-:Y:S01]  /*4c40*/  @!P0 PRMT R64, R0, 0x7610, R64 ;  /* 0x0000761000408816 */ /* 0x000fe20000000040 */
[----:B--2---:R-:W-:Y:S03]  /*4c50*/  @UP0 UIMAD.WIDE UR10, UR8, 0x4, UR10 ;  /* 0x00000004080a08a5 */ /* 0x004fe6000f8e020a */
[----:B------:R-:W2:Y:S03]  /*4c60*/  @!UP0 LDCU UR8, c[0x0][0x880] ;  /* 0x00011000ff0887ac */ /* 0x000ea60008000800 */
[----:B------:R-:W-:Y:S01]  /*4c70*/  IMAD.U32 R8, RZ, RZ, UR10 ;  /* 0x0000000aff087e24 */ /* 0x000fe2000f8e00ff */
[----:B------:R-:W-:Y:S05]  /*4c80*/  MOV R9, UR11 ;  /* 0x0000000b00097c02 */ /* 0x000fea0008000f00 */
[----:B------:R4:W5:Y:S02]  /*4c90*/  @P0 LDG.E R35, desc[UR46][R8.64] ;  /* 0x0000002e08230981 */ /* 0x000964000c1e1900 */
[----:B--2-4-:R-:W-:Y:S07]  /*4ca0*/  @!P0 IMAD.U32 R35, RZ, RZ, UR8 ;  /* 0x00000008ff238e24 */ /* 0x014fee000f8e00ff */
.L_x_92:
[----:B-----5:R-:W-:Y:S01]  /*4cb0*/  @!P2 FSETP.EQ.AND P0, PT, R35, RZ, PT ;  /* 0x000000ff2300a20b */ /* 0x020fe20003f02000 */
[----:B------:R-:W-:Y:S01]  /*4cc0*/  @!UPT UIADD3 URZ, UPT, UPT, URZ, URZ, URZ ;  /* 0x000000fffffff290 */ /* 0x000fe2000fffe0ff */
[----:B------:R-:W-:Y:S11]  /*4cd0*/  @!P2 BRA `(.L_x_93) ;  /* 0x000000000014a947 */ /* 0x000ff60003800000 */
[----:B------:R-:W-:Y:S02]  /*4ce0*/  LOP3.LUT P2, RZ, R64, 0xff, RZ, 0xc0, !PT ;  /* 0x000000ff40ff7812 */ /* 0x000fe4000784c0ff */
[----:B------:R-:W-:Y:S04]  /*4cf0*/  PLOP3.LUT P0, PT, PT, PT, UP0, 0x80, 0x8 ;  /* 0x000000000008781c */ /* 0x000fe80003f0f008 */
[----:B------:R-:W-:Y:S07]  /*4d00*/  PLOP3.LUT P0, PT, P0, PT, PT, 0x8, 0x80 ;  /* 0x000000000080781c */ /* 0x000fee000070e170 */
[----:B------:R-:W-:Y:S11]  /*4d10*/  @P2 FSETP.EQ.AND P0, PT, R35, RZ, PT ;  /* 0x000000ff2300220b */ /* 0x000ff60003f02000 */
[----:B------:R-:W-:Y:S02]  /*4d20*/  @!UPT UIADD3 URZ, UPT, UPT, URZ, URZ, URZ ;  /* 0x000000fffffff290 */ /* 0x000fe4000fffe0ff */
.L_x_93:
[----:B------:R-:W4:Y:S01]  /*4d30*/  SYNCS.PHASECHK.TRANS64.TRYWAIT P2, [UR7+0x80], R14 ;  /* 0x0000800eff0075a7 */ /* 0x000f220008041107 */
[----:B------:R-:W-:Y:S04]  /*4d40*/  ELECT P4, URZ, PT ;  /* 0x0000000000ff782f */ /* 0x000fe80003880000 */
[----:B------:R-:W-:Y:S11]  /*4d50*/  PLOP3.LUT P4, PT, P0, P4, PT, 0xf2, 0x2f ;  /* 0x00000000002f781c */ /* 0x000ff60000789e72 */
[----:B------:R-:W-:Y:S02]  /*4d60*/  @!UPT UIADD3 URZ, UPT, UPT, URZ, URZ, URZ ;  /* 0x000000fffffff290 */ /* 0x000fe4000fffe0ff */
[----:B-1----:R-:W-:Y:S05]  /*4d70*/  @!P4 IADD3 R8, P0, PT, R32, 0x580, RZ ;  /* 0x000005802008c810 */ /* 0x002fea0007f1e0ff */
[----:B--2---:R-:W-:Y:S01]  /*4d80*/  @!P4 IMAD.X R2, RZ, RZ, R33, P0 ;  /* 0x000000ffff02c224 */ /* 0x004fe200000e0621 */
[----:B----4-:R-:W-:Y:S07]  /*4d90*/  @!P2 BRA `(.L_x_94) ;  /* 0x0000004000d0a947 */ /* 0x010fee0003800000 */
.L_x_188:
[----:B------:R-:W-:Y:S01]  /*4da0*/  @!P4 R2UR UR9, R8 ;  /* 0x000000000809c2ca */ /* 0x000fe200000e0000 */
[----:B------:R-:W-:Y:S01]  /*4db0*/  VOTEU.ALL UP1, P4 ;  /* 0x0000000000ff7886 */ /* 0x000fe20002020000 */
[----:B------:R-:W-:Y:S01]  /*4dc0*/  @!P4 R2UR UR8, R2 ;  /* 0x000000000208c2ca */ /* 0x000fe200000e0000 */
[----:B------:R-:W-:Y:S01]  /*4dd0*/  VOTEU.ALL UP2, P4 ;  /* 0x0000000000ff7886 */ /* 0x000fe20002040000 */
[----:B------:R-:W-:Y:S01]  /*4de0*/  UMOV UR16, 0x0 ;  /* 0x0000000000107882 */ /* 0x000fe20000000000 */
[----:B------:R-:W-:Y:S01]  /*4df0*/  UMOV UR17, 0x10000000 ;  /* 0x1000000000117882 */ /* 0x000fe20000000000 */
[----:B------:R-:W-:Y:S01]  /*4e00*/  @!UP1 UIADD3 UR40, UPT, UPT, UR7, 0x200, URZ ;  /* 0x0000020007289890 */ /* 0x000fe2000fffe0ff */
[----:B-1----:R-:W-:Y:S01]  /*4e10*/  @!P4 IMAD.MOV.U32 R0, RZ, RZ, 0x2000 ;  /* 0x00002000ff00c424 */ /* 0x002fe200078e00ff */
[----:B------:R-:W-:Y:S01]  /*4e20*/  UMOV UR44, UR36 ;  /* 0x00000024002c7c82 */ /* 0x000fe20008000000 */
[----:B------:R-:W-:Y:S01]  /*4e30*/  @!UP1 UIADD3 UR10, UPT, UPT, UR42, 0x40, URZ ;  /* 0x000000402a0a9890 */ /* 0x000fe2000fffe0ff */
[----:B------:R-:W-:Y:S01]  /*4e40*/  UMOV UR11, UR43 ;  /* 0x0000002b000b7c82 */ /* 0x000fe20008000000 */
[----:B------:R-:W-:Y:S02]  /*4e50*/  UMOV UR12, UR36 ;  /* 0x00000024000c7c82 */ /* 0x000fe40008000000 */
[----:B------:R-:W-:Y:S01]  /*4e60*/  IMAD.U32 R8, RZ, RZ, UR9 ;  /* 0x00000009ff087e24 */ /* 0x000fe2000f8e00ff */
[----:B------:R-:W-:Y:S01]  /*4e70*/  UMOV UR9, UR41 ;  /* 0x0000002900097c82 */ /* 0x000fe20008000000 */
[----:B------:R-:W-:Y:S01]  /*4e80*/  IMAD.U32 R9, RZ, RZ, UR8 ;  /* 0x00000008ff097e24 */ /* 0x000fe2000f8e00ff */
[----:B------:R-:W-:Y:S02]  /*4e90*/  @!UP1 UIADD3 UR8, UPT, UPT, UR7, 0x1200, URZ ;  /* 0x0000120007089890 */ /* 0x000fe4000fffe0ff */
[----:B------:R-:W-:Y:S01]  /*4ea0*/  @!P4 R2UR UR18, R8 ;  /* 0x000000000812c2ca */ /* 0x000fe200000e0000 */
[----:B------:R-:W-:Y:S01]  /*4eb0*/  VOTEU.ALL UP1, P4 ;  /* 0x0000000000ff7886 */ /* 0x000fe20002020000 */
[----:B------:R-:W-:Y:S01]  /*4ec0*/  @!P4 R2UR UR19, R9 ;  /* 0x000000000913c2ca */ /* 0x000fe200000e0000 */
[----:B------:R-:W-:Y:S01]  /*4ed0*/  UPRMT UR14, UR37, 0x654, UR41 ;  /* 0x00000654250e7896 */ /* 0x000fe20008000029 */
[----:B------:R-:W-:Y:S05]  /*4ee0*/  @!P4 IADD3 R8, P0, PT, R32, 0x580, RZ ;  /* 0x000005802008c810 */ /* 0x000fea0007f1e0ff */
[----:B------:R-:W-:Y:S06]  /*4ef0*/  @!P4 IMAD.X R2, RZ, RZ, R33, P0 ;  /* 0x000000ffff02c224 */ /* 0x000fec00000e0621 */
[----:B------:R1:W-:Y:S01]  /*4f00*/  @!UP2 UTMALDG.3D [UR40], [UR18], desc[UR16] ;  /* 0x000010281200a5b4 */ /* 0x0003e20008011000 */
[----:B------:R1:W-:Y:S01]  /*4f10*/  @!UP1 UTMALDG.3D [UR8], [UR18], desc[UR16] ;  /* 0x00001008120095b4 */ /* 0x0003e20008011000 */
[----:B------:R1:W-:Y:S01]  /*4f20*/  @!P4 SYNCS.ARRIVE.TRANS64.RED.A0TR RZ, [UR7+0x60], R0 ;  /* 0x00006000ffffc9a7 */ /* 0x0003e20008300407 */
[----:B------:R-:W-:Y:S01]  /*4f30*/  SYNCS.ARRIVE.TRANS64.RED.A1T0 RZ, [UR14], RZ ;  /* 0x000000ffffff79a7 */ /* 0x000fe2000810040e */
[----:B------:R-:W2:Y:S02]  /*4f40*/  SYNCS.PHASECHK.TRANS64.TRYWAIT P2, [UR7+0x88], R14 ;  /* 0x0000880eff0075a7 */ /* 0x000ea40008041107 */
[----:B-12---:R-:W-:Y:S05]  /*4f50*/  @!P2 BRA `(.L_x_95) ;  /* 0x000000400078a947 */ /* 0x006fea0003800000 */
.L_x_190:
        /* <DEDUP_REMOVED lines=8> */
[----:B------:R-:W-:Y:S01]  /*4fe0*/  @!UP1 UIADD3 UR32, UPT, UPT, UR7, 0x2200, URZ ;  /* 0x0000220007209890 */ /* 0x000fe2000fffe0ff */
[----:B------:R-:W-:Y:S01]  /*4ff0*/  UMOV UR35, UR43 ;  /* 0x0000002b00237c82 */ /* 0x000fe20008000000 */
[----:B------:R-:W-:Y:S03]  /*5000*/  @!UP1 UIADD3 UR10, UPT, UPT, UR42, 0x50, URZ ;  /* 0x000000502a0a9890 */ /* 0x000fe6000fffe0ff */
[----:B------:R-:W-:Y:S01]  /*5010*/  IMAD.U32 R8, RZ, RZ, UR9 ;  /* 0x00000009ff087e24 */ /* 0x000fe2000f8e00ff */
[----:B------:R-:W-:Y:S01]  /*5020*/  UMOV UR9, UR33 ;  /* 0x0000002100097c82 */ /* 0x000fe20008000000 */
[----:B------:R-:W-:Y:S01]  /*5030*/  IMAD.U32 R9, RZ, RZ, UR8 ;  /* 0x00000008ff097e24 */ /* 0x000fe2000f8e00ff */
[----:B------:R-:W-:Y:S02]  /*5040*/  @!UP1 UIADD3 UR8, UPT, UPT, UR7, 0x3200, URZ ;  /* 0x0000320007089890 */ /* 0x000fe4000fffe0ff */
[----:B------:R-:W-:Y:S01]  /*5050*/  @!P4 R2UR UR18, R8 ;  /* 0x000000000812c2ca */ /* 0x000fe200000e0000 */
[----:B------:R-:W-:Y:S01]  /*5060*/  VOTEU.ALL UP1, P4 ;  /* 0x0000000000ff7886 */ /* 0x000fe20002020000 */
[----:B------:R-:W-:Y:S01]  /*5070*/  @!P4 R2UR UR19, R9 ;  /* 0x000000000913c2ca */ /* 0x000fe200000e0000 */
[----:B------:R-:W-:Y:S01]  /*5080*/  UMOV UR11, UR43 ;  /* 0x0000002b000b7c82 */ /* 0x000fe20008000000 */
[----:B------:R-:W-:Y:S01]  /*5090*/  UMOV UR12, UR36 ;  /* 0x00000024000c7c82 */ /* 0x000fe20008000000 */
[----:B------:R-:W-:Y:S01]  /*50a0*/  UPRMT UR14, UR37, 0x654, UR33 ;  /* 0x00000654250e7896 */ /* 0x000fe20008000021 */
[----:B------:R-:W-:Y:S05]  /*50b0*/  @!P4 IADD3 R8, P0, PT, R32, 0x580, RZ ;  /* 0x000005802008c810 */ /* 0x000fea0007f1e0ff */
[----:B------:R-:W-:Y:S04]  /*50c0*/  @!P4 IMAD.X R2, RZ, RZ, R33, P0 ;  /* 0x000000ffff02c224 */ /* 0x000fe800000e0621 */
[----:B------:R1:W-:Y:S01]  /*50d0*/  @!UP2 UTMALDG.3D [UR32], [UR18], desc[UR16] ;  /* 0x000010201200a5b4 */ /* 0x0003e20008011000 */
[----:B------:R1:W-:Y:S01]  /*50e0*/  @!UP1 UTMALDG.3D [UR8], [UR18], desc[UR16] ;  /* 0x00001008120095b4 */ /* 0x0003e20008011000 */
[----:B------:R1:W-:Y:S01]  /*50f0*/  @!P4 SYNCS.ARRIVE.TRANS64.RED.A0TR RZ, [UR7+0x68], R0 ;  /* 0x00006800ffffc9a7 */ /* 0x0003e20008300407 */
[----:B------:R-:W-:Y:S01]  /*5100*/  SYNCS.ARRIVE.TRANS64.RED.A1T0 RZ, [UR14], RZ ;  /* 0x000000ffffff79a7 */ /* 0x000fe2000810040e */
[----:B------:R-:W2:Y:S02]  /*5110*/  SYNCS.PHASECHK.TRANS64.TRYWAIT P2, [UR7+0x90], R14 ;  /* 0x0000900eff0075a7 */ /* 0x000ea40008041107 */
[----:B-12---:R-:W-:Y:S05]  /*5120*/  @!P2 BRA `(.L_x_96) ;  /* 0x00000040001ca947 */ /* 0x006fea0003800000 */
.L_x_192:
[----:B------:R-:W2:Y:S01]  /*5130*/  LDC.64 R12, c[0x0][0xb18] ;  /* 0x0002c600ff0c7b82 */ /* 0x000ea20000000a00 */
[----:B------:R-:W-:Y:S01]  /*5140*/  @!P4 R2UR UR8, R2 ;  /* 0x000000000208c2ca */ /* 0x000fe200000e0000 */
[----:B------:R-:W-:Y:S01]  /*5150*/  VOTEU.ALL UP1, P4 ;  /* 0x0000000000ff7886 */ /* 0x000fe20002020000 */
[----:B------:R-:W-:Y:S01]  /*5160*/  @!P4 R2UR UR9, R8 ;  /* 0x000000000809c2ca */ /* 0x000fe200000e0000 */
[----:B------:R-:W-:Y:S01]  /*5170*/  VOTEU.ALL UP2, P4 ;  /* 0x0000000000ff7886 */ /* 0x000fe20002040000 */
[----:B------:R-:W-:Y:S03]  /*5180*/  UMOV UR16, 0x0 ;  /* 0x0000000000107882 */ /* 0x000fe60000000000 */
[----:B------:R-:W4:Y:S01]  /*5190*/  @!P1 LDC R2, c[0x0][0xb0c] ;  /* 0x0002c300ff029b82 */ /* 0x000f220000000800 */
[----:B------:R-:W-:Y:S01]  /*51a0*/  @!UP1 UIADD3 UR26, UPT, UPT, UR42, 0x20, URZ ;  /* 0x000000202a1a9890 */ /* 0x000fe2000fffe0ff */
[----:B-1----:R-:W-:Y:S01]  /*51b0*/  @!P4 IMAD.MOV.U32 R0, RZ, RZ, 0x2000 ;  /* 0x00002000ff00c424 */ /* 0x002fe200078e00ff */
[----:B------:R-:W-:Y:S01]  /*51c0*/  @!UP1 UIADD3 UR24, UPT, UPT, UR7, 0x4200, URZ ;  /* 0x0000420007189890 */ /* 0x000fe2000fffe0ff */
[----:B------:R-:W-:Y:S01]  /*51d0*/  @P3 SHF.R.U32.HI R27, RZ, 0x10, R21 ;  /* 0x00000010ff1b3819 */ /* 0x000fe20000011615 */
[----:B------:R-:W-:Y:S01]  /*51e0*/  UMOV UR17, 0x10000000 ;  /* 0x1000000000117882 */ /* 0x000fe20000000000 */
[----:B------:R-:W-:Y:S01]  /*51f0*/  UMOV UR27, UR43 ;  /* 0x0000002b001b7c82 */ /* 0x000fe20008000000 */
[----:B------:R-:W-:Y:S01]  /*5200*/  UMOV UR28, UR36 ;  /* 0x00000024001c7c82 */ /* 0x000fe20008000000 */
[----:B------:R-:W-:Y:S01]  /*5210*/  IMAD.U32 R9, RZ, RZ, UR8 ;  /* 0x00000008ff097e24 */ /* 0x000fe2000f8e00ff */
[----:B------:R-:W-:Y:S01]  /*5220*/  @!UP1 UIADD3 UR10, UPT, UPT, UR42, 0x60, URZ ;  /* 0x000000602a0a9890 */ /* 0x000fe2000fffe0ff */
[----:B------:R-:W-:Y:S01]  /*5230*/  IMAD.U32 R8, RZ, RZ, UR9 ;  /* 0x00000009ff087e24 */ /* 0x000fe2000f8e00ff */
[----:B------:R-:W-:Y:S01]  /*5240*/  @!UP1 UIADD3 UR8, UPT, UPT, UR7, 0x5200, URZ ;  /* 0x0000520007089890 */ /* 0x000fe2000fffe0ff */
[----:B------:R-:W-:Y:S01]  /*5250*/  VIADD R29, R29, 0x1 ;  /* 0x000000011d1d7836 */ /* 0x000fe20000000000 */
[----:B------:R-:W-:Y:S01]  /*5260*/  @!P4 R2UR UR19, R9 ;  /* 0x000000000913c2ca */ /* 0x000fe200000e0000 */
[----:B------:R-:W-:Y:S01]  /*5270*/  VOTEU.ALL UP1, P4 ;  /* 0x0000000000ff7886 */ /* 0x000fe20002020000 */
[----:B------:R-:W-:Y:S01]  /*5280*/  @!P4 R2UR UR18, R8 ;  /* 0x000000000812c2ca */ /* 0x000fe200000e0000 */
[----:B------:R-:W-:Y:S01]  /*5290*/  UMOV UR9, UR25 ;  /* 0x0000001900097c82 */ /* 0x000fe20008000000 */
[----:B------:R-:W1:Y:S01]  /*52a0*/  LDC.64 R8, c[0x0][0xb10] ;  /* 0x0002c400ff087b82 */ /* 0x000e620000000a00 */
[----:B------:R-:W-:Y:S01]  /*52b0*/  UMOV UR11, UR43 ;  /* 0x0000002b000b7c82 */ /* 0x000fe20008000000 */
[----:B------:R-:W-:Y:S01]  /*52c0*/  UMOV UR12, UR36 ;  /* 0x00000024000c7c82 */ /* 0x000fe20008000000 */
[----:B------:R-:W-:Y:S08]  /*52d0*/  UPRMT UR14, UR37, 0x654, UR25 ;  /* 0x00000654250e7896 */ /* 0x000ff00008000019 */
[----:B------:R1:W-:Y:S01]  /*52e0*/  @!UP2 UTMALDG.3D [UR24], [UR18], desc[UR16] ;  /* 0x000010181200a5b4 */ /* 0x0003e20008011000 */
[----:B------:R1:W-:Y:S01]  /*52f0*/  @!UP1 UTMALDG.3D [UR8], [UR18], desc[UR16] ;  /* 0x00001008120095b4 */ /* 0x0003e20008011000 */
[----:B------:R5:W-:Y:S01]  /*5300*/  @!P4 SYNCS.ARRIVE.TRANS64.RED.A0TR RZ, [UR7+0x70], R0 ;  /* 0x00007000ffffc9a7 */ /* 0x000be20008300407 */
[C---:B-1----:R-:W-:Y:S01]  /*5310*/  @!P1 IMAD.HI.U32 R8, R11.reuse, R8, RZ ;  /* 0x000000080b089227 */ /* 0x042fe200078e00ff */
[----:B--2---:R-:W-:Y:S02]  /*5320*/  @!P1 ISETP.NE.AND P0, PT, R12, 0x1, PT ;  /* 0x000000010c00980c */ /* 0x004fe40003f05270 */
[----:B----4-:R-:W-:Y:S01]  /*5330*/  @!P1 ISETP.NE.AND P2, PT, R2, 0x1, PT ;  /* 0x000000010200980c */ /* 0x010fe20003f45270 */
[C---:B------:R-:W-:Y:S01]  /*5340*/  @!P1 IMAD.HI.U32 R13, R10.reuse, R13, RZ ;  /* 0x0000000d0a0d9227 */ /* 0x040fe200078e00ff */
[----:B------:R-:W-:Y:S04]  /*5350*/  @!P1 SHF.R.U32.HI R8, RZ, R9, R8 ;  /* 0x00000009ff089219 */ /* 0x000fe80000011608 */
[----:B------:R-:W-:Y:S01]  /*5360*/  @!P1 SEL R8, R11, R8, !P2 ;  /* 0x000000080b089207 */ /* 0x000fe20005000000 */
[----:B------:R-:W-:Y:S01]  /*5370*/  SYNCS.ARRIVE.TRANS64.RED.A1T0 RZ, [UR14], RZ ;  /* 0x000000ffffff79a7 */ /* 0x000fe2000810040e */
[----:B------:R-:W1:Y:S01]  /*5380*/  SYNCS.PHASECHK.TRANS64.TRYWAIT P5, [UR7+0x98], R14 ;  /* 0x0000980eff0075a7 */ /* 0x000e6200080a1107 */
[----:B-----5:R-:W2:Y:S02]  /*5390*/  @!P1 LDC R0, c[0x0][0xb20] ;  /* 0x0002c800ff009b82 */ /* 0x020ea40000000800 */
[----:B--2---:R-:W-:Y:S04]  /*53a0*/  @!P1 SHF.R.U32.HI R0, RZ, R0, R13 ;  /* 0x00000000ff009219 */ /* 0x004fe8000001160d */
[----:B------:R-:W-:Y:S05]  /*53b0*/  @!P1 SEL R9, R10, R0, !P0 ;  /* 0x000000000a099207 */ /* 0x000fea0004000000 */
[----:B------:R-:W-:Y:S02]  /*53c0*/  @!P1 IMAD.IADD R0, R9, 0x1, -R8 ;  /* 0x0000000109009824 */ /* 0x000fe400078e0a08 */
[----:B------:R-:W-:Y:S02]  /*53d0*/  @!P1 IMAD.IADD R8, R8, 0x1, -R9 ;  /* 0x0000000108089824 */ /* 0x000fe400078e0a09 */
[----:B------:R-:W-:Y:S02]  /*53e0*/  @!P1 IMAD R11, R0, R2, R11 ;  /* 0x00000002000b9224 */ /* 0x000fe400078e020b */
[----:B------:R-:W-:Y:S01]  /*53f0*/  @!P1 IMAD R10, R8, R12, R10 ;  /* 0x0000000c080a9224 */ /* 0x000fe200078e020a */
[----:B-1----:R-:W-:Y:S06]  /*5400*/  @!P5 BRA `(.L_x_97) ;  /* 0x0000003c007cd947 */ /* 0x002fec0003800000 */
.L_x_194:
[----:B------:R-:W-:Y:S01]  /*5410*/  @!P4 IADD3 R2, P0, PT, R32, 0x580, RZ ;  /* 0x000005802002c810 */ /* 0x000fe20007f1e0ff */
[----:B------:R-:W-:Y:S01]  /*5420*/  VOTEU.ALL UP1, P4 ;  /* 0x0000000000ff7886 */ /* 0x000fe20002020000 */
[----:B------:R-:W-:Y:S01]  /*5430*/  VOTEU.ALL UP2, P4 ;  /* 0x0000000000ff7886 */ /* 0x000fe20002040000 */
[----:B------:R-:W-:Y:S01]  /*5440*/  UMOV UR14, 0x0 ;  /* 0x00000000000e7882 */ /* 0x000fe20000000000 */
[----:B------:R-:W-:Y:S01]  /*5450*/  @!P4 R2UR UR9, R2 ;  /* 0x000000000209c2ca */ /* 0x000fe200000e0000 */
[----:B-1----:R-:W-:Y:S01]  /*5460*/  @!P4 IMAD.X R0, RZ, RZ, R33, P0 ;  /* 0x000000ffff00c224 */ /* 0x002fe200000e0621 */
[----:B------:R-:W-:Y:S01]  /*5470*/  @!UP1 UIADD3 UR17, UPT, UPT, UR7, 0x78, URZ ;  /* 0x0000007807119890 */ /* 0x000fe2000fffe0ff */
[----:B------:R-:W-:Y:S01]  /*5480*/  ISETP.NE.AND P0, PT, R29, 0x2, PT ;  /* 0x000000021d00780c */ /* 0x000fe20003f05270 */
[----:B------:R-:W-:Y:S01]  /*5490*/  @!UP1 UIADD3 UR18, UPT, UPT, UR42, 0x30, URZ ;  /* 0x000000302a129890 */ /* 0x000fe2000fffe0ff */
[----:B------:R-:W-:Y:S01]  /*54a0*/  LOP3.LUT R30, R30, 0x1, RZ, 0x3c, !PT ;  /* 0x000000011e1e7812 */ /* 0x000fe200078e3cff */
[----:B------:R-:W-:Y:S01]  /*54b0*/  @!UP1 UIADD3 UR16, UPT, UPT, UR7, 0x6200, URZ ;  /* 0x0000620007109890 */ /* 0x000fe2000fffe0ff */
[----:B------:R-:W-:Y:S01]  /*54c0*/  @!P4 R2UR UR8, R0 ;  /* 0x000000000008c2ca */ /* 0x000fe200000e0000 */
[----:B------:R-:W-:Y:S01]  /*54d0*/  UMOV UR15, 0x10000000 ;  /* 0x10000000000f7882 */ /* 0x000fe20000000000 */
[----:B------:R-:W-:Y:S01]  /*54e0*/  UMOV UR19, UR43 ;  /* 0x0000002b00137c82 */ /* 0x000fe20008000000 */
[----:B------:R-:W-:Y:S01]  /*54f0*/  UMOV UR20, UR36 ;  /* 0x0000002400147c82 */ /* 0x000fe20008000000 */
[----:B------:R-:W-:Y:S01]  /*5500*/  @!UP1 UIADD3 UR10, UPT, UPT, UR42, 0x70, URZ ;  /* 0x000000702a0a9890 */ /* 0x000fe2000fffe0ff */
[----:B------:R-:W-:Y:S01]  /*5510*/  SEL R0, RZ, 0x1, P0 ;  /* 0x00000001ff007807 */ /* 0x000fe20000000000 */
[----:B------:R-:W-:Y:S01]  /*5520*/  IMAD.U32 R8, RZ, RZ, UR9 ;  /* 0x00000009ff087e24 */ /* 0x000fe2000f8e00ff */
[----:B------:R-:W-:Y:S01]  /*5530*/  UMOV UR11, UR43 ;  /* 0x0000002b000b7c82 */ /* 0x000fe20008000000 */
[----:B------:R-:W-:Y:S01]  /*5540*/  UMOV UR12, UR36 ;  /* 0x00000024000c7c82 */ /* 0x000fe20008000000 */
[----:B------:R-:W-:Y:S01]  /*5550*/  UMOV UR9, UR17 ;  /* 0x0000001100097c82 */ /* 0x000fe20008000000 */
[----:B------:R-:W-:Y:S01]  /*5560*/  @P3 R2UR UR36, R27 ;  /* 0x000000001b2432ca */ /* 0x000fe200000e0000 */
[----:B------:R-:W-:Y:S01]  /*5570*/  IMAD.IADD R15, R10, 0x1, R62 ;  /* 0x000000010a0f7824 */ /* 0x000fe200078e023e */
[----:B------:R-:W-:Y:S01]  /*5580*/  @!P4 R2UR UR22, R8 ;  /* 0x000000000816c2ca */ /* 0x000fe200000e0000 */
[----:B------:R-:W-:Y:S01]  /*5590*/  IMAD.U32 R9, RZ, RZ, UR8 ;  /* 0x00000008ff097e24 */ /* 0x000fe2000f8e00ff */
[----:B------:R-:W-:Y:S01]  /*55a0*/  @!UP1 UIADD3 UR8, UPT, UPT, UR7, 0x7200, URZ ;  /* 0x0000720007089890 */ /* 0x000fe2000fffe0ff */
[----:B------:R-:W-:Y:S01]  /*55b0*/  LOP3.LUT R28, R28, R0, RZ, 0x3c, !PT ;  /* 0x000000001c1c7212 */ /* 0x000fe200078e3cff */
[----:B------:R-:W-:Y:S01]  /*55c0*/  VOTEU.ALL UP1, P4 ;  /* 0x0000000000ff7886 */ /* 0x000fe20002020000 */
[----:B------:R-:W-:Y:S01]  /*55d0*/  IMAD.IADD R14, R11, 0x1, R63 ;  /* 0x000000010b0e7824 */ /* 0x000fe200078e023f */
[----:B------:R-:W-:Y:S02]  /*55e0*/  @!P4 R2UR UR23, R9 ;  /* 0x000000000917c2ca */ /* 0x000fe400000e0000 */
[----:B------:R-:W-:Y:S11]  /*55f0*/  SEL R29, R29, RZ, P0 ;  /* 0x000000ff1d1d7207 */ /* 0x000ff60000000000 */
[----:B------:R2:W-:Y:S01]  /*5600*/  @!UP2 UTMALDG.3D [UR16], [UR22], desc[UR14] ;  /* 0x00000e101600a5b4 */ /* 0x0005e20008011000 */
[----:B------:R2:W-:Y:S01]  /*5610*/  @!UP1 UTMALDG.3D [UR8], [UR22], desc[UR14] ;  /* 0x00000e08160095b4 */ /* 0x0005e20008011000 */
[----:B------:R2:W-:Y:S01]  /*5620*/  @!P4 SYNCS.ARRIVE.TRANS64.RED.A0TR RZ, [UR7+0x78], R25 ;  /* 0x00007819ffffc9a7 */ /* 0x0005e20008300407 */
[----:B------:R-:W-:Y:S01]  /*5630*/  UPLOP3.LUT UP1, UPT, UPT, UPT, UPT, 0x80, 0x8 ;  /* 0x000000000008789c */ /* 0x000fe20003f2f070 */
[----:B------:R-:W-:Y:S01]  /*5640*/  SYNCS.ARRIVE.TRANS64.RED.A1T0 RZ, [UR13], RZ ;  /* 0x000000ffffff79a7 */ /* 0x000fe2000810040d */
[----:B------:R-:W-:Y:S09]  /*5650*/  @P3 BRA `(.L_x_98) ;  /* 0xfffffff000343947 */ /* 0x000ff2000383ffff */
[----:B------:R-:W-:-:S04]  /*5660*/  SHF.L.U32 R2, R30, 0x1f, RZ ;  /* 0x0000001f1e027819 */ /* 0x000fc800000006ff */
[----:B------:R-:W1:Y:S02]  /*5670*/  SYNCS.PHASECHK.TRANS64.TRYWAIT P0, [UR7+0x80], R2 ;  /* 0x00008002ff0075a7 */ /* 0x000e640008001107 */
[----:B-1----:R-:W-:Y:S05]  /*5680*/  @!P0 BRA `(.L_x_99) ;  /* 0x0000003800f48947 */ /* 0x002fea0003800000 */
.L_x_196:
[----:B------:R-:W4:Y:S02]  /*5690*/  SYNCS.PHASECHK.TRANS64.TRYWAIT P0, [UR7+0x88], R2 ;  /* 0x00008802ff0075a7 */ /* 0x000f240008001107 */
[----:B----4-:R-:W-:Y:S05]  /*56a0*/  @!P0 BRA `(.L_x_100) ;  /* 0x0000003c00048947 */ /* 0x010fea0003800000 */
.L_x_198:
[----:B------:R-:W4:Y:S02]  /*56b0*/  SYNCS.PHASECHK.TRANS64.TRYWAIT P0, [UR7+0x90], R2 ;  /* 0x00009002ff0075a7 */ /* 0x000f240008001107 */
[----:B----4-:R-:W-:Y:S05]  /*56c0*/  @!P0 BRA `(.L_x_101) ;  /* 0x0000003c00148947 */ /* 0x010fea0003800000 */
.L_x_200:
[----:B-1----:R-:W-:-:S07]  /*56d0*/  MOV R0, UR7 ;  /* 0x0000000700007c02 */ /* 0x002fce0008000f00 */
.L_x_102:
[----:B-1----:R-:W-:-:S04]  /*56e0*/  SHF.L.U32 R2, R30, 0x1f, RZ ;  /* 0x0000001f1e027819 */ /* 0x002fc800000006ff */
[----:B------:R1:W4:Y:S03]  /*56f0*/  SYNCS.PHASECHK.TRANS64.TRYWAIT P0, [R0+URZ+0x98], R2 ;  /* 0x00009802000075a7 */ /* 0x00032600080011ff */
[----:B----4-:R-:W-:Y:S05]  /*5700*/  @!P0 NANOSLEEP.SYNCS 0x989680 ;  /* 0x009896800000895d */ /* 0x010fea0003900000 */
[----:B------:R-:W4:Y:S02]  /*5710*/  @!P0 SYNCS.PHASECHK.TRANS64 P0, [R0+URZ+0x98], R2 ;  /* 0x00009802000085a7 */ /* 0x000f2400080010ff */
[----:B--2-4-:R-:W-:Y:S05]  /*5720*/  @P0 EXIT ;  /* 0x000000000000094d */ /* 0x014fea0003800000 */
[----:B------:R-:W-:Y:S05]  /*5730*/  BRA `(.L_x_102) ;  /* 0xfffffffc00e87947 */ /* 0x000fea000383ffff */
.L_x_87:
[----:B------:R-:W-:-:S06]  /*5740*/  UISETP.GE.AND UP1, UPT, UR10, 0x4, UPT ;  /* 0x000000040a00788c */ /* 0x000fcc000bf26270 */
[----:B------:R-:W-:-:S13]  /*5750*/  PLOP3.LUT P0, PT, PT, PT, UP1, 0x80, 0x8 ;  /* 0x000000000008781c */ /* 0x000fda0003f0f018 */
[----:B------:R-:W-:Y:S05]  /*5760*/  @!P0 EXIT ;  /* 0x000000000000894d */ /* 0x000fea0003800000 */
[----:B------:R-:W-:Y:S01]  /*5770*/  BAR.SYNC.DEFER_BLOCKING 0x6, 0xa0 ;  /* 0x0182800000007b1d */ /* 0x000fe20000010000 */
[C---:B------:R-:W-:Y:S01]  /*5780*/  IMAD.SHL.U32 R4, R77.reuse, 0x10, RZ ;  /* 0x000000104d047824 */ /* 0x040fe200078e00ff */
[C---:B------:R-:W-:Y:S01]  /*5790*/  SHF.L.U32 R3, R68.reuse, 0x15, RZ ;  /* 0x0000001544037819 */ /* 0x040fe200000006ff */
[----:B------:R-:W-:Y:S01]  /*57a0*/  IMAD.SHL.U32 R5, R68, 0x200, RZ ;  /* 0x0000020044057824 */ /* 0x000fe200078e00ff */
[C---:B------:R-:W-:Y:S01]  /*57b0*/  LOP3.LUT R78, R77.reuse, 0x60, RZ, 0xc0, !PT ;  /* 0x000000604d4e7812 */ /* 0x040fe200078ec0ff */
[C---:B------:R-:W-:Y:S01]  /*57c0*/  IMAD.SHL.U32 R2, R77.reuse, 0x2, RZ ;  /* 0x000000024d027824 */ /* 0x040fe200078e00ff */
[----:B------:R-:W-:Y:S02]  /*57d0*/  UMOV UR48, 0x400 ;  /* 0x0000040000307882 */ /* 0x000fe40000000000 */
[----:B------:R-:W1:Y:S01]  /*57e0*/  LDC R67, c[0x0][0x370] ;  /* 0x0000dc00ff437b82 */ /* 0x000e620000000800 */
[----:B------:R-:W-:Y:S01]  /*57f0*/  ULEA UR48, UR37, UR48, 0x18 ;  /* 0x0000003025307291 */ /* 0x000fe2000f8ec0ff */
[C---:B------:R-:W-:Y:S01]  /*5800*/  LOP3.LUT R76, R4.reuse, 0x590, RZ, 0xc0, !PT ;  /* 0x00000590044c7812 */ /* 0x040fe200078ec0ff */
[----:B------:R-:W-:Y:S01]  /*5810*/  IMAD.U32 R32, R77, 0x10000, RZ ;  /* 0x000100004d207824 */ /* 0x000fe200078e00ff */
[----:B------:R-:W-:Y:S01]  /*5820*/  LOP3.LUT R4, R4, 0x60, RZ, 0xc0, !PT ;  /* 0x0000006004047812 */ /* 0x000fe200078ec0ff */
[----:B------:R-:W-:Y:S01]  /*5830*/  UIADD3 UR4, UPT, UPT, UR48, 0x200, URZ ;  /* 0x0000020030047890 */ /* 0x000fe2000fffe0ff */
[----:B------:R-:W-:Y:S01]  /*5840*/  LOP3.LUT R76, R76, 0x200, R5, 0xf8, !PT ;  /* 0x000002004c4c7812 */ /* 0x000fe200078ef805 */
[----:B------:R-:W-:Y:S01]  /*5850*/  HFMA2 R31, -RZ, RZ, 0, 0 ;  /* 0x00000000ff1f7431 */ /* 0x000fe200000001ff */
[----:B------:R-:W2:Y:S01]  /*5860*/  LDC R28, c[0x0][0xb0c] ;  /* 0x0002c300ff1c7b82 */ /* 0x000ea20000000800 */
[----:B------:R-:W-:Y:S01]  /*5870*/  LOP3.LUT R2, R4, 0xc, R2, 0xf8, !PT ;  /* 0x0000000c04027812 */ /* 0x000fe200078ef802 */
[----:B------:R-:W-:Y:S01]  /*5880*/  IMAD.MOV.U32 R73, RZ, RZ, 0x1 ;  /* 0x00000001ff497424 */ /* 0x000fe200078e00ff */
[----:B------:R-:W-:Y:S01]  /*5890*/  LOP3.LUT R3, R3, 0x200000, RZ, 0xc0, !PT ;  /* 0x0020000003037812 */ /* 0x000fe200078ec0ff */
[----:B------:R-:W-:Y:S01]  /*58a0*/  IMAD.MOV.U32 R72, RZ, RZ, RZ ;  /* 0x000000ffff487224 */ /* 0x000fe200078e00ff */
[----:B------:R-:W-:Y:S01]  /*58b0*/  LOP3.LUT R76, R76, R2, RZ, 0xfc, !PT ;  /* 0x000000024c4c7212 */ /* 0x000fe200078efcff */
[----:B------:R-:W-:Y:S01]  /*58c0*/  IMAD.MOV.U32 R81, RZ, RZ, RZ ;  /* 0x000000ffff517224 */ /* 0x000fe200078e00ff */
[----:B------:R-:W-:Y:S01]  /*58d0*/  MOV R69, UR4 ;  /* 0x0000000400457c02 */ /* 0x000fe20008000f00 */
[----:B------:R-:W3:Y:S01]  /*58e0*/  LDC R65, c[0x0][0xb20] ;  /* 0x0002c800ff417b82 */ /* 0x000ee20000000800 */
[----:B------:R-:W4:Y:S01]  /*58f0*/  LDS R0, [UR48+0x160] ;  /* 0x00016030ff007984 */ /* 0x000f220008000800 */
[----:B------:R-:W-:Y:S01]  /*5900*/  LOP3.LUT R75, R77, 0x2, RZ, 0xc0, !PT ;  /* 0x000000024d4b7812 */ /* 0x000fe200078ec0ff */
[----:B------:R-:W1:Y:S01]  /*5910*/  LDCU.64 UR52, c[0x0][0x348] ;  /* 0x00006900ff3477ac */ /* 0x000e620008000a00 */
[----:B------:R-:W-:Y:S01]  /*5920*/  LOP3.LUT R32, R3, 0x400000, R32, 0xf8, !PT ;  /* 0x0040000003207812 */ /* 0x000fe200078ef820 */
[----:B------:R-:W-:Y:S01]  /*5930*/  IMAD R76, R76, 0x4, R69 ;  /* 0x000000044c4c7824 */ /* 0x000fe200078e0245 */
[----:B------:R-:W-:Y:S01]  /*5940*/  LOP3.LUT R77, R77, 0x4, RZ, 0xc0, !PT ;  /* 0x000000044d4d7812 */ /* 0x000fe200078ec0ff */
[----:B------:R-:W1:Y:S01]  /*5950*/  LDCU.64 UR38, c[0x0][0x888] ;  /* 0x00011100ff2677ac */ /* 0x000e620008000a00 */
[----:B------:R-:W1:Y:S01]  /*5960*/  LDC R27, c[0x0][0xb30] ;  /* 0x0002cc00ff1b7b82 */ /* 0x000e620000000800 */
[----:B------:R-:W-:Y:S01]  /*5970*/  MOV R71, RZ ;  /* 0x000000ff00477202 */ /* 0x000fe20000000f00 */
[--C-:B------:R-:W-:Y:S01]  /*5980*/  IMAD R75, R75, -0x10, R76.reuse ;  /* 0xfffffff04b4b7824 */ /* 0x100fe200078e024c */
[----:B------:R-:W1:Y:S01]  /*5990*/  LDCU.64 UR44, c[0x0][0x890] ;  /* 0x00011200ff2c77ac */ /* 0x000e620008000a00 */
[----:B------:R-:W-:Y:S01]  /*59a0*/  IMAD R74, R77, -0x10, R76 ;  /* 0xfffffff04d4a7824 */ /* 0x000fe200078e024c */
[----:B------:R-:W-:-:S03]  /*59b0*/  UMOV UR49, URZ ;  /* 0x000000ff00317c82 */ /* 0x000fc60008000000 */
[----:B------:R-:W1:Y:S01]  /*59c0*/  LDC.64 R60, c[0x0][0xb10] ;  /* 0x0002c400ff3c7b82 */ /* 0x000e620000000a00 */
[----:B------:R-:W-:-:S07]  /*59d0*/  UMOV UR51, URZ ;  /* 0x000000ff00337c82 */ /* 0x000fce0008000000 */
[----:B------:R-:W1:Y:S08]  /*59e0*/  LDC.64 R24, c[0x0][0xb18] ;  /* 0x0002c600ff187b82 */ /* 0x000e700000000a00 */
[----:B------:R-:W1:Y:S08]  /*59f0*/  LDC.64 R22, c[0x0][0xb28] ;  /* 0x0002ca00ff167b82 */ /* 0x000e700000000a00 */
[----:B------:R-:W1:Y:S01]  /*5a00*/  LDC.64 R58, c[0x0][0x8b0] ;  /* 0x00022c00ff3a7b82 */ /* 0x000e620000000a00 */
[----:B----4-:R-:W-:-:S07]  /*5a10*/  IMAD.IADD R32, R0, 0x1, R32 ;  /* 0x0000000100207824 */ /* 0x010fce00078e0220 */
[----:B------:R-:W4:Y:S08]  /*5a20*/  LDC.64 R56, c[0x0][0x8a8] ;  /* 0x00022a00ff387b82 */ /* 0x000f300000000a00 */
[----:B--23--:R-:W1:Y:S02]  /*5a30*/  LDC R66, c[0x0][0x374] ;  /* 0x0000dd00ff427b82 */ /* 0x00ce640000000800 */
.L_x_146:
[----:B------:R-:W-:Y:S02]  /*5a40*/  LEA R0, R81, UR48, 0x3 ;  /* 0x0000003051007c11 */ /* 0x000fe4000f8e18ff */
[----:B------:R-:W-:Y:S02]  /*5a50*/  SHF.L.U32 R2, R71, 0x1f, RZ ;  /* 0x0000001f47027819 */ /* 0x000fe400000006ff */
[----:B------:R-:W-:Y:S02]  /*5a60*/  LEA R16, R81, UR48, 0x4 ;  /* 0x0000003051107c11 */ /* 0x000fe4000f8e20ff */
[----:B------:R-:W2:Y:S02]  /*5a70*/  SYNCS.PHASECHK.TRANS64.TRYWAIT P0, [R0+URZ+0xb0], R2 ;  /* 0x0000b002000075a7 */ /* 0x000ea400080011ff */
[----:B--23--:R-:W-:Y:S05]  /*5a80*/  @!P0 BRA `(.L_x_103) ;  /* 0x00000038003c8947 */ /* 0x00cfea0003800000 */
.L_x_201:
[----:B------:R-:W3:Y:S01]  /*5a90*/  LDC.64 R10, c[0x0][0xb10] ;  /* 0x0002c400ff0a7b82 */ /* 0x000ee20000000a00 */
[----:B------:R-:W4:Y:S01]  /*5aa0*/  LDS.128 R16, [R16+0x140] ;  /* 0x0001400010107984 */ /* 0x000f220000000c00 */
[----:B-1----:R-:W-:Y:S01]  /*5ab0*/  ISETP.NE.AND P1, PT, R27, 0x1, PT ;  /* 0x000000011b00780c */ /* 0x002fe20003f25270 */
[----:B--2---:R-:W-:Y:S01]  /*5ac0*/  VIADD R0, R0, 0xc0 ;  /* 0x000000c000007836 */ /* 0x004fe20000000000 */
[----:B------:R-:W-:Y:S04]  /*5ad0*/  ISETP.GE.AND P0, PT, R26, 0x1, PT ;  /* 0x000000011a00780c */ /* 0x000fe80003f06270 */
[----:B------:R-:W1:Y:S01]  /*5ae0*/  LDC.64 R8, c[0x0][0xb18] ;  /* 0x0002c600ff087b82 */ /* 0x000e620000000a00 */
[----:B------:R-:W-:Y:S01]  /*5af0*/  PRMT R0, RZ, 0x654, R0 ;  /* 0x00000654ff007816 */ /* 0x000fe20000000000 */
[----:B------:R-:W-:Y:S01]  /*5b00*/  @!PT LDS RZ, [RZ] ;  /* 0x00000000fffff984 */ /* 0x000fe20000000800 */
[----:B------:R-:W-:Y:S01]  /*5b10*/  @!PT LDS RZ, [RZ] ;  /* 0x00000000fffff984 */ /* 0x000fe20000000800 */
[----:B------:R-:W-:Y:S01]  /*5b20*/  @!PT LDS RZ, [RZ] ;  /* 0x00000000fffff984 */ /* 0x000fe20000000800 */
[----:B------:R-:W-:Y:S01]  /*5b30*/  @!PT LDS RZ, [RZ] ;  /* 0x00000000fffff984 */ /* 0x000fe20000000800 */
[----:B------:R2:W-:Y:S06]  /*5b40*/  MEMBAR.ALL.CTA ;  /* 0x0000000000007992 */ /* 0x0005ec0000008000 */
[----:B--2---:R-:W2:Y:S01]  /*5b50*/  FENCE.VIEW.ASYNC.S ;  /* 0x00000000000073c6 */ /* 0x004ea20000000000 */
[----:B------:R-:W1:Y:S08]  /*5b60*/  @!P1 LDC R12, c[0x0][0xb20] ;  /* 0x0002c800ff0c9b82 */ /* 0x000e700000000800 */
[----:B------:R-:W1:Y:S01]  /*5b70*/  @!P1 LDC R7, c[0x0][0xb0c] ;  /* 0x0002c300ff079b82 */ /* 0x000e620000000800 */
[----:B--2---:R2:W-:Y:S01]  /*5b80*/  SYNCS.ARRIVE.TRANS64.RED.A1T0 RZ, [R0+URZ], RZ ;  /* 0x000000ff00ff79a7 */ /* 0x0045e200081004ff */
[----:B----4-:R-:W-:Y:S04]  /*5b90*/  LOP3.LUT P4, RZ, R18, 0x1, RZ, 0xc0, !PT ;  /* 0x0000000112ff7812 */ /* 0x010fe8000788c0ff */
[----:B------:R-:W-:Y:S09]  /*5ba0*/  P2R R79, PR, RZ, 0x10 ;  /* 0x00000010ff4f7803 */ /* 0x000ff20000000000 */
[----:B------:R-:W-:Y:S02]  /*5bb0*/  @P4 MOV R30, R16 ;  /* 0x00000010001e4202 */ /* 0x000fe40000000f00 */
[----:B------:R-:W-:Y:S01]  /*5bc0*/  @P4 LOP3.LUT R29, R17, 0xffff, RZ, 0xc0, !PT ;  /* 0x0000ffff111d4812 */ /* 0x000fe200078ec0ff */
[----:B--23--:R-:W-:Y:S06]  /*5bd0*/  @!P0 BRA `(.L_x_104) ;  /* 0x0000000000a48947 */ /* 0x00cfec0003800000 */
[----:B------:R-:W-:Y:S01]  /*5be0*/  IMAD.HI.U32 R0, R66, R25, RZ ;  /* 0x0000001942007227 */ /* 0x000fe200078e00ff */
[----:B------:R-:W-:Y:S02]  /*5bf0*/  ISETP.NE.AND P0, PT, R24, 0x1, PT ;  /* 0x000000011800780c */ /* 0x000fe40003f05270 */
[----:B------:R-:W-:Y:S01]  /*5c00*/  ISETP.NE.AND P2, PT, R26, 0x1, PT ;  /* 0x000000011a00780c */ /* 0x000fe20003f45270 */
[----:B------:R-:W-:Y:S01]  /*5c10*/  IMAD.HI.U32 R4, R67, R60, RZ ;  /* 0x0000003c43047227 */ /* 0x000fe200078e00ff */
[----:B------:R-:W-:Y:S02]  /*5c20*/  SHF.R.U32.HI R0, RZ, R65, R0 ;  /* 0x00000041ff007219 */ /* 0x000fe40000011600 */
[----:B------:R-:W-:Y:S01]  /*5c30*/  ISETP.NE.AND P3, PT, R28, 0x1, PT ;  /* 0x000000011c00780c */ /* 0x000fe20003f65270 */
[----:B------:R-:W-:Y:S01]  /*5c40*/  IMAD.HI.U32 R6, R29, R25, RZ ;  /* 0x000000191d067227 */ /* 0x000fe200078e00ff */
[-C--:B------:R-:W-:Y:S02]  /*5c50*/  SHF.R.U32.HI R4, RZ, R61.reuse, R4 ;  /* 0x0000003dff047219 */ /* 0x080fe40000011604 */
[----:B------:R-:W-:Y:S01]  /*5c60*/  SEL R0, R66, R0, !P0 ;  /* 0x0000000042007207 */ /* 0x000fe20004000000 */
[----:B------:R-:W-:Y:S01]  /*5c70*/  IMAD.HI.U32 R5, R30, R60, RZ ;  /* 0x0000003c1e057227 */ /* 0x000fe200078e00ff */
[----:B------:R-:W-:Y:S03]  /*5c80*/  SEL R4, R67, R4, !P3 ;  /* 0x0000000443047207 */ /* 0x000fe60005800000 */
[-C--:B------:R-:W-:Y:S01]  /*5c90*/  IMAD.HI.U32 R3, R0, R22.reuse, RZ ;  /* 0x0000001600037227 */ /* 0x080fe200078e00ff */
[----:B------:R-:W-:Y:S03]  /*5ca0*/  SHF.R.U32.HI R5, RZ, R61, R5 ;  /* 0x0000003dff057219 */ /* 0x000fe60000011605 */
[----:B------:R-:W-:Y:S01]  /*5cb0*/  IMAD.HI.U32 R2, R4, R22, RZ ;  /* 0x0000001604027227 */ /* 0x000fe200078e00ff */
[----:B------:R-:W-:Y:S02]  /*5cc0*/  @P2 SHF.R.U32.HI R0, RZ, R23, R3 ;  /* 0x00000017ff002219 */ /* 0x000fe40000011603 */
[----:B------:R-:W-:Y:S02]  /*5cd0*/  SHF.R.U32.HI R3, RZ, R65, R6 ;  /* 0x00000041ff037219 */ /* 0x000fe40000011606 */
[----:B------:R-:W-:Y:S01]  /*5ce0*/  @P2 SHF.R.U32.HI R4, RZ, R23, R2 ;  /* 0x00000017ff042219 */ /* 0x000fe20000011602 */
[----:B------:R-:W-:Y:S01]  /*5cf0*/  IMAD R0, R26, R0, RZ ;  /* 0x000000001a007224 */ /* 0x000fe200078e02ff */
[----:B------:R-:W-:Y:S02]  /*5d00*/  SEL R3, R29, R3, !P0 ;  /* 0x000000031d037207 */ /* 0x000fe40004000000 */
[----:B------:R-:W-:Y:S01]  /*5d10*/  SEL R2, R30, R5, !P3 ;  /* 0x000000051e027207 */ /* 0x000fe20005800000 */
[----:B------:R-:W-:Y:S01]  /*5d20*/  IMAD R5, R26, R4, RZ ;  /* 0x000000041a057224 */ /* 0x000fe200078e02ff */
[C---:B------:R-:W-:Y:S01]  /*5d30*/  ISETP.GE.AND P0, PT, R3.reuse, R0, PT ;  /* 0x000000000300720c */ /* 0x040fe20003f06270 */
[C---:B------:R-:W-:Y:S03]  /*5d40*/  IMAD.HI.U32 R0, R3.reuse, R22, RZ ;  /* 0x0000001603007227 */ /* 0x040fe600078e00ff */
[C---:B------:R-:W-:Y:S02]  /*5d50*/  ISETP.GE.OR P0, PT, R2.reuse, R5, P0 ;  /* 0x000000050200720c */ /* 0x040fe40000706670 */
[----:B------:R-:W-:Y:S04]  /*5d60*/  SHF.R.U32.HI R0, RZ, R23, R0 ;  /* 0x00000017ff007219 */ /* 0x000fe80000011600 */
[C---:B------:R-:W-:Y:S05]  /*5d70*/  SEL R6, R3.reuse, R0, !P2 ;  /* 0x0000000003067207 */ /* 0x040fea0005000000 */
        /* <DEDUP_REMOVED lines=14> */
[----:B------:R-:W-:Y:S07]  /*5e60*/  IMAD R29, R3, R24, R29 ;  /* 0x00000018031d7224 */ /* 0x000fee00078e021d */
.L_x_104:
[----:B-1----:R-:W-:Y:S01]  /*5e70*/  @!P1 ISETP.NE.AND P0, PT, R8, 0x1, PT ;  /* 0x000000010800980c */ /* 0x002fe20003f05270 */
[----:B------:R-:W-:Y:S01]  /*5e80*/  @!P1 IMAD.HI.U32 R2, R29, R9, RZ ;  /* 0x000000091d029227 */ /* 0x000fe200078e00ff */
[----:B------:R-:W-:Y:S01]  /*5e90*/  R2UR UR42, R14 ;  /* 0x000000000e2a72ca */ /* 0x000fe200000e0000 */
[----:B------:R-:W-:Y:S01]  /*5ea0*/  BSSY.RECONVERGENT B6, `(.L_x_105) ;  /* 0x0000031000067945 */ /* 0x000fe20003800200 */
[----:B------:R-:W-:Y:S01]  /*5eb0*/  R2UR UR41, R15 ;  /* 0x000000000f2972ca */ /* 0x000fe200000e0000 */
[C---:B------:R-:W-:Y:S01]  /*5ec0*/  @!P1 IMAD.HI.U32 R0, R30.reuse, R10, RZ ;  /* 0x0000000a1e009227 */ /* 0x040fe200078e00ff */
[----:B------:R-:W-:Y:S02]  /*5ed0*/  @!P1 SHF.R.U32.HI R2, RZ, R12, R2 ;  /* 0x0000000cff029219 */ /* 0x000fe40000011602 */
[----:B------:R-:W-:Y:S01]  /*5ee0*/  @!P1 ISETP.NE.AND P2, PT, R7, 0x1, PT ;  /* 0x000000010700980c */ /* 0x000fe20003f45270 */
[----:B------:R-:W-:Y:S01]  /*5ef0*/  VIADD R81, R81, 0x1 ;  /* 0x0000000151517836 */ /* 0x000fe20000000000 */
[----:B------:R-:W-:Y:S02]  /*5f00*/  @!P1 SEL R2, R29, R2, !P0 ;  /* 0x000000021d029207 */ /* 0x000fe40004000000 */
[----:B------:R-:W-:Y:S02]  /*5f10*/  @!P1 SHF.R.U32.HI R0, RZ, R11, R0 ;  /* 0x0000000bff009219 */ /* 0x000fe40000011600 */
[----:B------:R-:W-:Y:S01]  /*5f20*/  LOP3.LUT P0, RZ, R69, 0x1b0, RZ, 0xc0, !PT ;  /* 0x000001b045ff7812 */ /* 0x000fe2000780c0ff */
[----:B------:R-:W-:Y:S01]  /*5f30*/  USHF.L.U32 UR42, UR42, 0x6, URZ ;  /* 0x000000062a2a7899 */ /* 0x000fe200080006ff */
[----:B------:R-:W-:Y:S01]  /*5f40*/  @!P1 SEL R3, R30, R0, !P2 ;  /* 0x000000001e039207 */ /* 0x000fe20005000000 */
[----:B------:R-:W-:Y:S01]  /*5f50*/  USHF.L.U32 UR41, UR41, 0x7, URZ ;  /* 0x0000000729297899 */ /* 0x000fe200080006ff */
[----:B------:R-:W-:Y:S03]  /*5f60*/  @P4 SHF.R.U32.HI R70, RZ, 0x10, R17 ;  /* 0x00000010ff464819 */ /* 0x000fe60000011611 */
[----:B------:R-:W-:Y:S02]  /*5f70*/  @!P1 IMAD.IADD R0, R2, 0x1, -R3 ;  /* 0x0000000102009824 */ /* 0x000fe400078e0a03 */
[----:B------:R-:W-:Y:S02]  /*5f80*/  @!P1 IMAD.IADD R2, R3, 0x1, -R2 ;  /* 0x0000000103029824 */ /* 0x000fe400078e0a02 */
[----:B------:R-:W-:Y:S02]  /*5f90*/  @!P1 IMAD R30, R0, R7, R30 ;  /* 0x00000007001e9224 */ /* 0x000fe400078e021e */
[----:B------:R-:W-:Y:S01]  /*5fa0*/  @!P1 IMAD R29, R2, R8, R29 ;  /* 0x00000008021d9224 */ /* 0x000fe200078e021d */
[----:B------:R-:W-:Y:S06]  /*5fb0*/  @!P0 BRA `(.L_x_106) ;  /* 0x00000000007c8947 */ /* 0x000fec0003800000 */
[----:B------:R-:W1:Y:S01]  /*5fc0*/  LDCU.64 UR8, c[0x4][0x80] ;  /* 0x01001000ff0877ac */ /* 0x000e620008000a00 */
[----:B------:R-:W-:Y:S01]  /*5fd0*/  MOV R2, 0x0 ;  /* 0x0000000000027802 */ /* 0x000fe20000000f00 */
[----:B------:R-:W-:Y:S02]  /*5fe0*/  HFMA2 R12, -RZ, RZ, 0, 5.9604644775390625e-08 ;  /* 0x00000001ff0c7431 */ /* 0x000fe400000001ff */
[----:B------:R-:W-:Y:S01]  /*5ff0*/  IMAD.MOV.U32 R8, RZ, RZ, 0x70 ;  /* 0x00000070ff087424 */ /* 0x000fe200078e00ff */
[----:B------:R2:W3:Y:S01]  /*6000*/  LDC.64 R14, c[0x4][R2] ;  /* 0x01000000020e7b82 */ /* 0x0004e20000000a00 */
[----:B------:R-:W4:Y:S01]  /*6010*/  LDCU.64 UR6, c[0x4][0x88] ;  /* 0x01001100ff0677ac */ /* 0x000f220008000a00 */
[----:B------:R-:W-:Y:S01]  /*6020*/  IMAD.MOV.U32 R13, RZ, RZ, RZ ;  /* 0x000000ffff0d7224 */ /* 0x000fe200078e00ff */
[----:B------:R-:W2:Y:S01]  /*6030*/  LDCU.64 UR4, c[0x4][0x8] ;  /* 0x01000100ff0477ac */ /* 0x000ea20008000a00 */
[----:B-1----:R-:W-:Y:S01]  /*6040*/  MOV R5, UR9 ;  /* 0x0000000900057c02 */ /* 0x002fe20008000f00 */
[----:B------:R-:W-:Y:S01]  /*6050*/  IMAD.U32 R4, RZ, RZ, UR8 ;  /* 0x00000008ff047e24 */ /* 0x000fe2000f8e00ff */
[----:B----4-:R-:W-:Y:S01]  /*6060*/  MOV R7, UR7 ;  /* 0x0000000700077c02 */ /* 0x010fe20008000f00 */
[----:B------:R-:W-:Y:S01]  /*6070*/  IMAD.U32 R6, RZ, RZ, UR6 ;  /* 0x00000006ff067e24 */ /* 0x000fe2000f8e00ff */
[----:B--2---:R-:W-:Y:S01]  /*6080*/  MOV R11, UR5 ;  /* 0x00000005000b7c02 */ /* 0x004fe20008000f00 */
[----:B------:R-:W-:Y:S02]  /*6090*/  IMAD.U32 R10, RZ, RZ, UR4 ;  /* 0x00000004ff0a7e24 */ /* 0x000fe4000f8e00ff */
[----:B------:R-:W-:Y:S07]  /*60a0*/  LEPC R20, `(.L_x_107) ;  /* 0x000000001014794e */ /* 0x000fee0000000000 */
[----:B---3-5:R-:W-:Y:S05]  /*60b0*/  CALL.ABS.NOINC R14 ;  /* 0x000000000e007343 */ /* 0x028fea0003c00000 */
.L_x_107:
[----:B------:R-:W1:Y:S01]  /*60c0*/  LDCU.64 UR8, c[0x4][0x80] ;  /* 0x01001000ff0877ac */ /* 0x000e620008000a00 */
[----:B------:R-:W2:Y:S01]  /*60d0*/  LDC.64 R2, c[0x4][R2] ;  /* 0x0100000002027b82 */ /* 0x000ea20000000a00 */
[----:B------:R-:W-:Y:S02]  /*60e0*/  HFMA2 R12, -RZ, RZ, 0, 5.9604644775390625e-08 ;  /* 0x00000001ff0c7431 */ /* 0x000fe400000001ff */
[----:B------:R-:W-:Y:S02]  /*60f0*/  IMAD.MOV.U32 R8, RZ, RZ, 0x70 ;  /* 0x00000070ff087424 */ /* 0x000fe400078e00ff */
[----:B------:R-:W-:Y:S01]  /*6100*/  IMAD.MOV.U32 R13, RZ, RZ, RZ ;  /* 0x000000ffff0d7224 */ /* 0x000fe200078e00ff */
[----:B------:R-:W3:Y:S01]  /*6110*/  LDCU.64 UR6, c[0x4][0x88] ;  /* 0x01001100ff0677ac */ /* 0x000ee20008000a00 */
[----:B------:R-:W4:Y:S01]  /*6120*/  LDCU.64 UR4, c[0x4][0x8] ;  /* 0x01000100ff0477ac */ /* 0x000f220008000a00 */
[----:B-1----:R-:W-:Y:S02]  /*6130*/  MOV R4, UR8 ;  /* 0x0000000800047c02 */ /* 0x002fe40008000f00 */
[----:B------:R-:W-:Y:S02]  /*6140*/  MOV R5, UR9 ;  /* 0x0000000900057c02 */ /* 0x000fe40008000f00 */
[----:B---3--:R-:W-:Y:S01]  /*6150*/  MOV R7, UR7 ;  /* 0x0000000700077c02 */ /* 0x008fe20008000f00 */
[----:B------:R-:W-:Y:S01]  /*6160*/  IMAD.U32 R6, RZ, RZ, UR6 ;  /* 0x00000006ff067e24 */ /* 0x000fe2000f8e00ff */
[----:B----4-:R-:W-:Y:S01]  /*6170*/  MOV R11, UR5 ;  /* 0x00000005000b7c02 */ /* 0x010fe20008000f00 */
[----:B------:R-:W-:Y:S02]  /*6180*/  IMAD.U32 R10, RZ, RZ, UR4 ;  /* 0x00000004ff0a7e24 */ /* 0x000fe4000f8e00ff */
[----:B------:R-:W-:Y:S07]  /*6190*/  LEPC R20, `(.L_x_106) ;  /* 0x000000001014794e */ /* 0x000fee0000000000 */
[----:B--2---:R-:W-:Y:S05]  /*61a0*/  CALL.ABS.NOINC R2 ;  /* 0x0000000002007343 */ /* 0x004fea0003c00000 */
.L_x_106:
[----:B------:R-:W-:Y:S05]  /*61b0*/  BSYNC.RECONVERGENT B6 ;  /* 0x0000000000067941 */ /* 0x000fea0003800200 */
.L_x_105:
[----:B------:R-:W-:Y:S01]  /*61c0*/  ISETP.NE.U32.AND P4, PT, R58, RZ, PT ;  /* 0x000000ff3a00720c */ /* 0x000fe20003f85070 */
[----:B------:R-:W-:Y:S01]  /*61d0*/  UISETP.NE.AND UP2, UPT, UR50, URZ, UPT ;  /* 0x000000ff3200728c */ /* 0x000fe2000bf45270 */
[----:B------:R-:W-:Y:S01]  /*61e0*/  ISETP.NE.U32.AND P2, PT, RZ, UR38, PT ;  /* 0x00000026ff007c0c */ /* 0x000fe2000bf45070 */
[----:B------:R-:W-:Y:S01]  /*61f0*/  UISETP.NE.U32.AND UP1, UPT, UR44, URZ, UPT ;  /* 0x000000ff2c00728c */ /* 0x000fe2000bf25070 */
[----:B------:R-:W-:Y:S01]  /*6200*/  ISETP.NE.AND.EX P4, PT, R59, RZ, PT, P4 ;  /* 0x000000ff3b00720c */ /* 0x000fe20003f85340 */
[----:B------:R-:W-:Y:S01]  /*6210*/  UPLOP3.LUT UP0, UPT, UPT, UPT, UPT, 0x40, 0x4 ;  /* 0x000000000004789c */ /* 0x000fe20003f0e870 */
[----:B------:R-:W-:Y:S01]  /*6220*/  ISETP.NE.AND.EX P2, PT, RZ, UR39, PT, P2 ;  /* 0x00000027ff007c0c */ /* 0x000fe2000bf45320 */
[----:B------:R-:W-:Y:S01]  /*6230*/  UISETP.NE.AND.EX UP1, UPT, UR45, URZ, UPT, UP1 ;  /* 0x000000ff2d00728c */ /* 0x000fe2000bf25310 */
[----:B------:R-:W-:Y:S04]  /*6240*/  PLOP3.LUT P1, PT, PT, PT, UP2, 0x80, 0x8 ;  /* 0x000000000008781c */ /* 0x000fe80003f2f028 */
[----:B------:R-:W-:Y:S06]  /*6250*/  @UP2 UPLOP3.LUT UP0, UPT, UPT, UPT, UP1, 0x80, 0x8 ;  /* 0x000000000008289c */ /* 0x000fec0003f0f010 */
[----:B------:R-:W-:Y:S01]  /*6260*/  PLOP3.LUT P0, PT, PT, PT, UP0, 0x80, 0x8 ;  /* 0x000000000008781c */ /* 0x000fe20003f0f008 */
[----:B------:R-:W-:Y:S01]  /*6270*/  @!UPT UIADD3 URZ, UPT, UPT, URZ, URZ, URZ ;  /* 0x000000fffffff290 */ /* 0x000fe2000fffe0ff */
[----:B------:R-:W-:Y:S11]  /*6280*/  BRA.U !UP1, `(.L_x_108) ;  /* 0x0000000109387547 */ /* 0x000ff6000b800000 */
[----:B------:R-:W-:Y:S01]  /*6290*/  UISETP.NE.U32.AND UP0, UPT, UR38, URZ, UPT ;  /* 0x000000ff2600728c */ /* 0x000fe2000bf05070 */
[----:B------:R-:W-:Y:S02]  /*62a0*/  HFMA2 R0, -RZ, RZ, 0, 5.9604644775390625e-08 ;  /* 0x00000001ff007431 */ /* 0x000fe400000001ff */
[----:B------:R-:W-:Y:S01]  /*62b0*/  IMAD.MOV.U32 R64, RZ, RZ, 0x1 ;  /* 0x00000001ff407424 */ /* 0x000fe200078e00ff */
[----:B------:R-:W-:Y:S06]  /*62c0*/  UISETP.NE.AND.EX UP0, UPT, UR39, URZ, UPT, UP0 ;  /* 0x000000ff2700728c */ /* 0x000fec000bf05300 */
[----:B------:R-:W-:Y:S05]  /*62d0*/  PLOP3.LUT P3, PT, PT, PT, UP0, 0x80, 0x8 ;  /* 0x000000000008781c */ /* 0x000fea0003f6f008 */
[----:B------:R-:W1:Y:S01]  /*62e0*/  @UP0 LDCU.64 UR6, c[0x0][0x888] ;  /* 0x00011100ff0607ac */ /* 0x000e620008000a00 */
[----:B------:R-:W-:Y:S07]  /*62f0*/  @UP0 UIMAD UR4, UR36, UR44, URZ ;  /* 0x0000002c240402a4 */ /* 0x000fee000f8e02ff */
[----:B------:R-:W-:Y:S01]  /*6300*/  @!P3 PRMT R64, R0, 0x7610, R64 ;  /* 0x000076100040b816 */ /* 0x000fe20000000040 */
[----:B-1----:R-:W-:Y:S03]  /*6310*/  @UP0 UIMAD.WIDE UR6, UR4, 0x4, UR6 ;  /* 0x00000004040608a5 */ /* 0x002fe6000f8e0206 */
[----:B------:R-:W1:Y:S03]  /*6320*/  @!UP0 LDCU UR4, c[0x0][0x880] ;  /* 0x00011000ff0487ac */ /* 0x000e660008000800 */
[----:B------:R-:W-:Y:S01]  /*6330*/  IMAD.U32 R2, RZ, RZ, UR6 ;  /* 0x00000006ff027e24 */ /* 0x000fe2000f8e00ff */
[----:B------:R-:W-:Y:S05]  /*6340*/  MOV R3, UR7 ;  /* 0x0000000700037c02 */ /* 0x000fea0008000f00 */
[----:B-----5:R2:W5:Y:S02]  /*6350*/  @P3 LDG.E R35, desc[UR46][R2.64] ;  /* 0x0000002e02233981 */ /* 0x020564000c1e1900 */
[----:B-12---:R-:W-:Y:S02]  /*6360*/  @!P3 IMAD.U32 R35, RZ, RZ, UR4 ;  /* 0x00000004ff23be24 */ /* 0x006fe4000f8e00ff */
.L_x_108:
[----:B------:R-:W-:Y:S05]  /*6370*/  @!P4 BRA `(.L_x_109) ;  /* 0x000000000020c947 */ /* 0x000fea0003800000 */
[----:B------:R-:W-:Y:S04]  /*6380*/  ISETP.NE.U32.AND P3, PT, R56, RZ, PT ;  /* 0x000000ff3800720c */ /* 0x000fe80003f65070 */
[----:B------:R-:W-:Y:S11]  /*6390*/  ISETP.NE.AND.EX P3, PT, R57, RZ, PT, P3 ;  /* 0x000000ff3900720c */ /* 0x000ff60003f65330 */
[----:B------:R-:W-:Y:S02]  /*63a0*/  @!UPT UIADD3 URZ, UPT, UPT, URZ, URZ, URZ ;  /* 0x000000fffffff290 */ /* 0x000fe4000fffe0ff */
[----:B------:R-:W1:Y:S01]  /*63b0*/  @P3 LDC.64 R2, c[0x0][0x8a8] ;  /* 0x00022a00ff023b82 */ /* 0x000e620000000a00 */
[----:B------:R-:W-:Y:S04]  /*63c0*/  @P3 IMAD R0, R58, UR36, RZ ;  /* 0x000000243a003c24 */ /* 0x000fe8000f8e02ff */
[----:B-1----:R-:W-:Y:S05]  /*63d0*/  @P3 IMAD.WIDE R2, R0, 0x4, R2 ;  /* 0x0000000400023825 */ /* 0x002fea00078e0202 */
[----:B-----5:R1:W5:Y:S02]  /*63e0*/  @P3 LDG.E R33, desc[UR46][R2.64] ;  /* 0x0000002e02213981 */ /* 0x020364000c1e1900 */
[----:B-1----:R-:W2:Y:S02]  /*63f0*/  @!P3 LDC R33, c[0x0][0x8a0] ;  /* 0x00022800ff21bb82 */ /* 0x002ea40000000800 */
.L_x_109:
[----:B-----5:R-:W-:Y:S01]  /*6400*/  FSETP.NEU.AND P3, PT, R35, RZ, PT ;  /* 0x000000ff2300720b */ /* 0x020fe20003f6d000 */
[----:B------:R-:W-:Y:S01]  /*6410*/  BSSY B1, `(.L_x_110) ;  /* 0x0000039000017945 */ /* 0x000fe20003800000 */
[----:B------:R-:W-:Y:S01]  /*6420*/  SEL R3, RZ, 0xffffffff, P2 ;  /* 0xffffffffff037807 */ /* 0x000fe20001000000 */
[----:B------:R-:W-:Y:S01]  /*6430*/  IMAD.MOV.U32 R86, RZ, RZ, 0x1 ;  /* 0x00000001ff567424 */ /* 0x000fe200078e00ff */
[----:B------:R-:W-:Y:S01]  /*6440*/  @P1 LOP3.LUT P2, RZ, R64, 0xff, RZ, 0xc0, !PT ;  /* 0x000000ff40ff1812 */ /* 0x000fe2000784c0ff */
[----:B------:R-:W-:Y:S01]  /*6450*/  IMAD R34, R31, 0x40, R32 ;  /* 0x000000401f227824 */ /* 0x000fe200078e0220 */
[----:B------:R-:W-:Y:S01]  /*6460*/  @P1 SEL R0, RZ, 0xffffffff, P3 ;  /* 0xffffffffff001807 */ /* 0x000fe20001800000 */
[----:B------:R-:W-:Y:S01]  /*6470*/  IMAD R82, R77, -0x10, R75 ;  /* 0xfffffff04d527824 */ /* 0x000fe200078e024b */
[----:B------:R-:W-:Y:S01]  /*6480*/  LOP3.LUT R73, R73, 0x1, RZ, 0x3c, !PT ;  /* 0x0000000149497812 */ /* 0x000fe200078e3cff */
[----:B------:R-:W-:Y:S01]  /*6490*/  IMAD.MOV.U32 R85, RZ, RZ, RZ ;  /* 0x000000ffff557224 */ /* 0x000fe200078e00ff */
[----:B------:R-:W-:Y:S02]  /*64a0*/  @P0 SEL R0, R3, R0, !P2 ;  /* 0x0000000003000207 */ /* 0x000fe40005000000 */
[----:B------:R-:W-:Y:S02]  /*64b0*/  CS2R R54, SRZ ;  /* 0x0000000000367805 */ /* 0x000fe4000001ff00 */
[----:B------:R-:W-:Y:S02]  /*64c0*/  LEA R84, R31, UR48, 0x3 ;  /* 0x000000301f547c11 */ /* 0x000fe4000f8e18ff */
[----:B------:R-:W-:Y:S02]  /*64d0*/  CS2R R52, SRZ ;  /* 0x0000000000347805 */ /* 0x000fe4000001ff00 */
[----:B------:R-:W-:Y:S02]  /*64e0*/  @P1 LOP3.LUT R0, R0, 0x1, RZ, 0xc0, !PT ;  /* 0x0000000100001812 */ /* 0x000fe400078ec0ff */
[----:B------:R-:W-:Y:S02]  /*64f0*/  CS2R R50, SRZ ;  /* 0x0000000000327805 */ /* 0x000fe4000001ff00 */
[----:B------:R-:W-:Y:S02]  /*6500*/  PLOP3.LUT P2, PT, PT, PT, UP1, 0x80, 0x8 ;  /* 0x000000000008781c */ /* 0x000fe40003f4f018 */
[----:B------:R-:W-:Y:S02]  /*6510*/  CS2R R48, SRZ ;  /* 0x0000000000307805 */ /* 0x000fe4000001ff00 */
[----:B------:R-:W-:Y:S02]  /*6520*/  ISETP.NE.U32.OR P5, PT, R0, 0x1, !P1 ;  /* 0x000000010000780c */ /* 0x000fe40004fa5470 */
[----:B------:R-:W-:Y:S02]  /*6530*/  CS2R R46, SRZ ;  /* 0x00000000002e7805 */ /* 0x000fe4000001ff00 */
[----:B------:R-:W-:Y:S02]  /*6540*/  LOP3.LUT P4, R80, R64, 0xff, RZ, 0xc0, !PT ;  /* 0x000000ff40507812 */ /* 0x000fe4000788c0ff */
[----:B------:R-:W-:Y:S02]  /*6550*/  CS2R R44, SRZ ;  /* 0x00000000002c7805 */ /* 0x000fe4000001ff00 */
[----:B------:R-:W-:Y:S02]  /*6560*/  SEL R2, RZ, 0xffffffff, P3 ;  /* 0xffffffffff027807 */ /* 0x000fe40001800000 */
[----:B------:R-:W-:Y:S02]  /*6570*/  CS2R R42, SRZ ;  /* 0x00000000002a7805 */ /* 0x000fe4000001ff00 */
[----:B------:R-:W-:Y:S02]  /*6580*/  P2R R83, PR, RZ, 0x20 ;  /* 0x00000020ff537803 */ /* 0x000fe40000000000 */
[----:B------:R-:W-:Y:S02]  /*6590*/  CS2R R40, SRZ ;  /* 0x0000000000287805 */ /* 0x000fe4000001ff00 */
[----:B------:R-:W-:Y:S02]  /*65a0*/  @P2 SEL R2, R3, R2, !P4 ;  /* 0x0000000203022207 */ /* 0x000fe40006000000 */
[----:B------:R-:W-:Y:S02]  /*65b0*/  @P5 SHF.L.U32 R0, R73, 0x1f, RZ ;  /* 0x0000001f49005819 */ /* 0x000fe400000006ff */
[----:B------:R-:W-:Y:S02]  /*65c0*/  LOP3.LUT R2, R2, 0x1, RZ, 0xc0, !PT ;  /* 0x0000000102027812 */ /* 0x000fe400078ec0ff */
[----:B------:R1:W3:Y:S02]  /*65d0*/  @P5 SYNCS.PHASECHK.TRANS64.TRYWAIT P1, [UR48+0x60], R0 ;  /* 0x00006000ff0055a7 */ /* 0x0002e40008021130 */
[----:B------:R-:W-:Y:S04]  /*65e0*/  ISETP.NE.U32.AND P2, PT, R2, 0x1, PT ;  /* 0x000000010200780c */ /* 0x000fe80003f45070 */
[----:B------:R-:W-:Y:S02]  /*65f0*/  P2R R87, PR, RZ, 0x4 ;  /* 0x00000004ff577803 */ /* 0x000fe40000000000 */
[----:B-1----:R-:W-:Y:S04]  /*6600*/  SHF.L.U32 R0, R72, 0x1f, RZ ;  /* 0x0000001f48007819 */ /* 0x002fe800000006ff */
[----:B------:R1:W4:Y:S01]  /*6610*/  SYNCS.PHASECHK.TRANS64.TRYWAIT P0, [R84+URZ+0xd0], R0 ;  /* 0x0000d000540075a7 */ /* 0x00032200080011ff */
[----:B---3--:R-:W-:Y:S01]  /*6620*/  @P5 SEL R86, RZ, 0x1, !P1 ;  /* 0x00000001ff565807 */ /* 0x008fe20004800000 */
[----:B-1----:R-:W-:Y:S06]  /*6630*/  @!P5 BRA `(.L_x_111) ;  /* 0x000000000058d947 */ /* 0x002fec0003800000 */
[----:B------:R-:W-:Y:S01]  /*6640*/  IMAD.MOV.U32 R54, RZ, RZ, RZ ;  /* 0x000000ffff367224 */ /* 0x000fe200078e00ff */
[----:B------:R-:W-:Y:S01]  /*6650*/  ISETP.NE.AND P1, PT, R86, RZ, PT ;  /* 0x000000ff5600720c */ /* 0x000fe20003f25270 */
[----:B------:R-:W-:Y:S01]  /*6660*/  BSSY B0, `(.L_x_112) ;  /* 0x000000c000007945 */ /* 0x000fe20003800000 */
[----:B------:R-:W-:Y:S02]  /*6670*/  CS2R R42, SRZ ;  /* 0x00000000002a7805 */ /* 0x000fe4000001ff00 */
[----:B------:R-:W-:Y:S02]  /*6680*/  CS2R R40, SRZ ;  /* 0x0000000000287805 */ /* 0x000fe4000001ff00 */
[----:B------:R-:W-:Y:S02]  /*6690*/  CS2R R46, SRZ ;  /* 0x00000000002e7805 */ /* 0x000fe4000001ff00 */
[----:B------:R-:W-:Y:S02]  /*66a0*/  CS2R R44, SRZ ;  /* 0x00000000002c7805 */ /* 0x000fe4000001ff00 */
[----:B------:R-:W-:Y:S02]  /*66b0*/  CS2R R50, SRZ ;  /* 0x0000000000327805 */ /* 0x000fe4000001ff00 */
[----:B------:R-:W-:Y:S02]  /*66c0*/  CS2R R48, SRZ ;  /* 0x0000000000307805 */ /* 0x000fe4000001ff00 */
[----:B------:R-:W-:Y:S01]  /*66d0*/  CS2R R52, SRZ ;  /* 0x0000000000347805 */ /* 0x000fe2000001ff00 */
[----:B------:R-:W-:Y:S06]  /*66e0*/  @P1 BRA `(.L_x_113) ;  /* 0x00000000000c1947 */ /* 0x000fec0003800000 */
[----:B------:R-:W-:Y:S04]  /*66f0*/  SHF.L.U32 R3, R73, 0x1f, RZ ;  /* 0x0000001f49037819 */ /* 0x000fe800000006ff */
[----:B------:R-:W1:Y:S02]  /*6700*/  SYNCS.PHASECHK.TRANS64.TRYWAIT P1, [UR48+0x60], R3 ;  /* 0x00006003ff0075a7 */ /* 0x000e640008021130 */
[----:B-1----:R-:W-:Y:S05]  /*6710*/  @!P1 BRA `(.L_x_114) ;  /* 0x0000002c002c9947 */ /* 0x002fea0003800000 */
.L_x_113:
[----:B------:R-:W-:Y:S05]  /*6720*/  BSYNC B0 ;  /* 0x0000000000007941 */ /* 0x000fea0003800000 */
.L_x_112:
[----:B------:R-:W-:Y:S01]  /*6730*/  ISETP.NE.AND P1, PT, R87, RZ, PT ;  /* 0x000000ff5700720c */ /* 0x000fe20003f25270 */
[----:B------:R-:W-:Y:S11]  /*6740*/  HFMA2 R85, -RZ, RZ, 0, 5.9604644775390625e-08 ;  /* 0x00000001ff557431 */ /* 0x000ff600000001ff */
[----:B------:R-:W-:Y:S01]  /*6750*/  @!UPT UIADD3 URZ, UPT, UPT, URZ, URZ, URZ ;  /* 0x000000fffffff290 */ /* 0x000fe2000fffe0ff */
[----:B------:R3:W1:Y:S04]  /*6760*/  @P1 LDS.128 R40, [R76] ;  /* 0x000000004c281984 */ /* 0x0006680000000c00 */
[----:B------:R3:W1:Y:S04]  /*6770*/  @P1 LDS.128 R44, [R75+0x10] ;  /* 0x000010004b2c1984 */ /* 0x0006680000000c00 */
[----:B------:R3:W1:Y:S04]  /*6780*/  @P1 LDS.128 R48, [R74+0x20] ;  /* 0x000020004a301984 */ /* 0x0006680000000c00 */
[----:B------:R3:W1:Y:S02]  /*6790*/  @P1 LDS.128 R52, [R82+0x30] ;  /* 0x0000300052341984 */ /* 0x0006640000000c00 */
.L_x_111:
[----:B------:R-:W-:Y:S05]  /*67a0*/  BSYNC B1 ;  /* 0x0000000000017941 */ /* 0x000fea0003800000 */
.L_x_110:
[----:B-1----:R-:W-:Y:S04]  /*67b0*/  SHF.R.U32.HI R2, RZ, 0x15, R34 ;  /* 0x00000015ff027819 */ /* 0x002fe80000011622 */
[----:B------:R-:W-:Y:S01]  /*67c0*/  LOP3.LUT P1, RZ, R2, 0x3, R68, 0x48, !PT ;  /* 0x0000000302ff7812 */ /* 0x000fe20007824844 */
[----:B------:R-:W-:Y:S01]  /*67d0*/  @!UPT UIADD3 URZ, UPT, UPT, URZ, URZ, URZ ;  /* 0x000000fffffff290 */ /* 0x000fe2000fffe0ff */
[----:B----4-:R-:W-:Y:S11]  /*67e0*/  @P0 BRA `(.L_x_115) ;  /* 0x0000000000080947 */ /* 0x010ff60003800000 */
[----:B------:R-:W1:Y:S02]  /*67f0*/  SYNCS.PHASECHK.TRANS64.TRYWAIT P0, [R84+URZ+0xd0], R0 ;  /* 0x0000d000540075a7 */ /* 0x000e6400080011ff */
[----:B-1----:R-:W-:Y:S05]  /*6800*/  @!P0 BRA `(.L_x_116) ;  /* 0x0000002c00088947 */ /* 0x002fea0003800000 */
.L_x_115:
[----:B------:R-:W-:Y:S05]  /*6810*/  @!P1 BRA `(.L_x_117) ;  /* 0x0000000000409947 */ /* 0x000fea0003800000 */
[----:B------:R-:W4:Y:S01]  /*6820*/  LDCU.64 UR8, c[0x4][0x70] ;  /* 0x01000e00ff0877ac */ /* 0x000f220008000a00 */
[----:B------:R-:W-:Y:S01]  /*6830*/  MOV R3, 0x0 ;  /* 0x0000000000037802 */ /* 0x000fe20000000f00 */
[----:B------:R-:W-:Y:S02]  /*6840*/  HFMA2 R12, -RZ, RZ, 0, 5.9604644775390625e-08 ;  /* 0x00000001ff0c7431 */ /* 0x000fe400000001ff */
[----:B------:R-:W-:Y:S02]  /*6850*/  IMAD.MOV.U32 R8, RZ, RZ, 0x192 ;  /* 0x00000192ff087424 */ /* 0x000fe400078e00ff */
[----:B------:R-:W-:Y:S01]  /*6860*/  IMAD.MOV.U32 R13, RZ, RZ, RZ ;  /* 0x000000ffff0d7224 */ /* 0x000fe200078e00ff */
[----:B------:R-:W5:Y:S01]  /*6870*/  LDCU.64 UR6, c[0x4][0x78] ;  /* 0x01000f00ff0677ac */ /* 0x000f620008000a00 */
[----:B------:R-:W1:Y:S01]  /*6880*/  LDC.64 R2, c[0x4][R3] ;  /* 0x0100000003027b82 */ /* 0x000e620000000a00 */
[----:B------:R-:W2:Y:S01]  /*6890*/  LDCU.64 UR4, c[0x4][0x10] ;  /* 0x01000200ff0477ac */ /* 0x000ea20008000a00 */
[----:B----4-:R-:W-:Y:S01]  /*68a0*/  MOV R5, UR9 ;  /* 0x0000000900057c02 */ /* 0x010fe20008000f00 */
[----:B------:R-:W-:Y:S01]  /*68b0*/  IMAD.U32 R4, RZ, RZ, UR8 ;  /* 0x00000008ff047e24 */ /* 0x000fe2000f8e00ff */
[----:B-----5:R-:W-:Y:S01]  /*68c0*/  MOV R7, UR7 ;  /* 0x0000000700077c02 */ /* 0x020fe20008000f00 */
[----:B------:R-:W-:Y:S01]  /*68d0*/  IMAD.U32 R6, RZ, RZ, UR6 ;  /* 0x00000006ff067e24 */ /* 0x000fe2000f8e00ff */
[----:B--2---:R-:W-:Y:S01]  /*68e0*/  MOV R11, UR5 ;  /* 0x00000005000b7c02 */ /* 0x004fe20008000f00 */
[----:B------:R-:W-:Y:S02]  /*68f0*/  IMAD.U32 R10, RZ, RZ, UR4 ;  /* 0x00000004ff0a7e24 */ /* 0x000fe4000f8e00ff */
[----:B------:R-:W-:Y:S07]  /*6900*/  LEPC R20, `(.L_x_117) ;  /* 0x000000001014794e */ /* 0x000fee0000000000 */
[----:B-1-3--:R-:W-:Y:S05]  /*6910*/  CALL.ABS.NOINC R2 ;  /* 0x0000000002007343 */ /* 0x00afea0003c00000 */
.L_x_117:
[----:B------:R-:W-:Y:S05]  /*6920*/  WARPSYNC.ALL ;  /* 0x0000000000007948 */ /* 0x000fea0003800000 */
[----:B------:R-:W-:Y:S01]  /*6930*/  R2UR UR4, R34 ;  /* 0x00000000220472ca */ /* 0x000fe200000e0000 */
[----:B------:R-:W-:Y:S01]  /*6940*/  BSSY.RECONVERGENT B0, `(.L_x_118) ;  /* 0x000003d000007945 */ /* 0x000fe20003800200 */
[----:B------:R-:W-:Y:S11]  /*6950*/  ISETP.NE.AND P0, PT, R78, RZ, PT ;  /* 0x000000ff4e00720c */ /* 0x000ff60003f05270 */
[----:B------:R-:W1:Y:S02]  /*6960*/  LDTM.x16 R4, tmem[UR4] ;  /* 0x00000004000479ee */ /* 0x000e640008240000 */
[C---:B-12---:R-:W-:Y:S01]  /*6970*/  FMUL R0, R33.reuse, R4 ;  /* 0x0000000421007220 */ /* 0x046fe20000400000 */
[C---:B------:R-:W-:Y:S01]  /*6980*/  FMUL R2, R33.reuse, R5 ;  /* 0x0000000521027220 */ /* 0x040fe20000400000 */
[C---:B------:R-:W-:Y:S01]  /*6990*/  FMUL R3, R33.reuse, R6 ;  /* 0x0000000621037220 */ /* 0x040fe20000400000 */
[----:B------:R-:W-:Y:S01]  /*69a0*/  FMUL R7, R33, R7 ;  /* 0x0000000721077220 */ /* 0x000fe20000400000 */
[----:B------:R-:W-:Y:S01]  /*69b0*/  FFMA R36, R35, R40, R0 ;  /* 0x0000002823247223 */ /* 0x000fe20000000000 */
        /* <DEDUP_REMOVED lines=10> */
[----:B------:R1:W-:Y:S01]  /*6a60*/  STS.128 [R76], R36 ;  /* 0x000000244c007388 */ /* 0x0003e20000000c00 */
        /* <DEDUP_REMOVED lines=8> */
[----:B------:R1:W-:Y:S01]  /*6af0*/  STS.128 [R75+0x10], R4 ;  /* 0x000010044b007388 */ /* 0x0003e20000000c00 */
[----:B------:R-:W-:Y:S01]  /*6b00*/  FMUL R13, R33, R17 ;  /* 0x00000011210d7220 */ /* 0x000fe20000400000 */
[----:B------:R-:W-:Y:S01]  /*6b10*/  FFMA R10, R35, R50, R10 ;  /* 0x00000032230a7223 */ /* 0x000fe2000000000a */
[----:B------:R-:W-:Y:S01]  /*6b20*/  FMUL R14, R33, R18 ;  /* 0x00000012210e7220 */ /* 0x000fe20000400000 */
[----:B------:R-:W-:Y:S01]  /*6b30*/  FFMA R11, R35, R51, R15 ;  /* 0x00000033230b7223 */ /* 0x000fe2000000000f */
[----:B------:R-:W-:Y:S01]  /*6b40*/  FMUL R19, R33, R19 ;  /* 0x0000001321137220 */ /* 0x000fe20000400000 */
[C---:B------:R-:W-:Y:S01]  /*6b50*/  FFMA R12, R35.reuse, R52, R12 ;  /* 0x00000034230c7223 */ /* 0x040fe2000000000c */
[C---:B------:R-:W-:Y:S01]  /*6b60*/  FFMA R13, R35.reuse, R53, R13 ;  /* 0x00000035230d7223 */ /* 0x040fe2000000000d */
[C---:B------:R-:W-:Y:S01]  /*6b70*/  FFMA R14, R35.reuse, R54, R14 ;  /* 0x00000036230e7223 */ /* 0x040fe2000000000e */
[----:B------:R1:W-:Y:S01]  /*6b80*/  STS.128 [R74+0x20], R8 ;  /* 0x000020084a007388 */ /* 0x0003e20000000c00 */
[----:B------:R-:W-:Y:S05]  /*6b90*/  FFMA R15, R35, R55, R19 ;  /* 0x00000037230f7223 */ /* 0x000fea0000000013 */
[----:B------:R1:W-:Y:S01]  /*6ba0*/  STS.128 [R82+0x30], R12 ;  /* 0x0000300c52007388 */ /* 0x0003e20000000c00 */
[----:B------:R-:W-:Y:S01]  /*6bb0*/  @!PT LDS RZ, [RZ] ;  /* 0x00000000fffff984 */ /* 0x000fe20000000800 */
[----:B------:R-:W-:Y:S01]  /*6bc0*/  @!PT LDS RZ, [RZ] ;  /* 0x00000000fffff984 */ /* 0x000fe20000000800 */
[----:B------:R-:W-:Y:S01]  /*6bd0*/  @!PT LDS RZ, [RZ] ;  /* 0x00000000fffff984 */ /* 0x000fe20000000800 */
[----:B------:R-:W-:Y:S01]  /*6be0*/  @!PT LDS RZ, [RZ] ;  /* 0x00000000fffff984 */ /* 0x000fe20000000800 */
[----:B------:R2:W-:Y:S06]  /*6bf0*/  MEMBAR.ALL.CTA ;  /* 0x0000000000007992 */ /* 0x0005ec0000008000 */
[----:B--2---:R-:W2:Y:S02]  /*6c00*/  FENCE.VIEW.ASYNC.S ;  /* 0x00000000000073c6 */ /* 0x004ea40000000000 */
[----:B--2---:R-:W-:Y:S06]  /*6c10*/  BAR.SYNC.DEFER_BLOCKING 0x1, 0x80 ;  /* 0x0042000000007b1d */ /* 0x004fec0000010000 */
[----:B------:R-:W-:Y:S05]  /*6c20*/  @P0 BRA `(.L_x_119) ;  /* 0x0000000000380947 */ /* 0x000fea0003800000 */
[----:B------:R-:W-:Y:S02]  /*6c30*/  UIADD3 UR4, UPT, UPT, UR48, 0x200, URZ ;  /* 0x0000020030047890 */ /* 0x000fe4000fffe0ff */
[----:B------:R-:W-:Y:S01]  /*6c40*/  UIADD3 UR8, UP0, UPT, UR52, 0x680, URZ ;  /* 0x0000068034087890 */ /* 0x000fe2000ff1e0ff */
[----:B------:R-:W-:Y:S01]  /*6c50*/  UMOV UR43, UR36 ;  /* 0x00000024002b7c82 */ /* 0x000fe20008000000 */
[----:B------:R-:W-:Y:S02]  /*6c60*/  UIADD3 UR5, UPT, UPT, UR41, 0x40, URZ ;  /* 0x0000004029057890 */ /* 0x000fe4000fffe0ff */
[----:B------:R-:W-:Y:S01]  /*6c70*/  MOV R69, UR4 ;  /* 0x0000000400457c02 */ /* 0x000fe20008000f00 */
[----:B------:R-:W-:Y:S02]  /*6c80*/  UIADD3.X UR9, UPT, UPT, URZ, UR53, URZ, UP0, !UPT ;  /* 0x00000035ff097290 */ /* 0x000fe400087fe4ff */
[----:B------:R-:W-:Y:S01]  /*6c90*/  UIADD3 UR4, UPT, UPT, UR48, 0x1200, URZ ;  /* 0x0000120030047890 */ /* 0x000fe2000fffe0ff */
[----:B------:R-:W-:Y:S01]  /*6ca0*/  R2UR UR40, R69 ;  /* 0x00000000452872ca */ /* 0x000fe200000e0000 */
[----:B------:R-:W-:Y:S01]  /*6cb0*/  UMOV UR6, UR42 ;  /* 0x0000002a00067c82 */ /* 0x000fe20008000000 */
[----:B------:R-:W-:Y:S11]  /*6cc0*/  UMOV UR7, UR36 ;  /* 0x0000002400077c82 */ /* 0x000ff60008000000 */
[----:B------:R2:W-:Y:S01]  /*6cd0*/  UTMASTG.3D [UR40], [UR8] ;  /* 0x00000028080073b5 */ /* 0x0005e20008010000 */
[----:B------:R2:W-:Y:S01]  /*6ce0*/  UTMASTG.3D [UR4], [UR8] ;  /* 0x00000004080073b5 */ /* 0x0005e20008010000 */
[----:B------:R0:W-:Y:S01]  /*6cf0*/  UTMACMDFLUSH ;  /* 0x00000000000079b7 */ /* 0x0001e20000000000 */
[----:B--2---:R-:W-:Y:S04]  /*6d00*/  DEPBAR.LE SB0, 0x1 ;  /* 0x000080400000791a */ /* 0x004fe80000000000 */
.L_x_119:
[----:B------:R-:W-:Y:S05]  /*6d10*/  BSYNC.RECONVERGENT B0 ;  /* 0x0000000000007941 */ /* 0x000fea0003800200 */
.L_x_118:
[----:B------:R-:W-:Y:S01]  /*6d20*/  BAR.SYNC.DEFER_BLOCKING 0x1, 0x80 ;  /* 0x0042000000007b1d */ /* 0x000fe20000010000 */
[----:B------:R-:W-:Y:S01]  /*6d30*/  ISETP.NE.AND P1, PT, R83, RZ, PT ;  /* 0x000000ff5300720c */ /* 0x000fe20003f25270 */
[----:B------:R-:W-:Y:S01]  /*6d40*/  UISETP.NE.AND UP0, UPT, UR49, URZ, UPT ;  /* 0x000000ff3100728c */ /* 0x000fe2000bf05270 */
[----:B------:R-:W-:Y:S11]  /*6d50*/  LEA R2, R85, UR48, 0x3 ;  /* 0x0000003055027c11 */ /* 0x000ff6000f8e18ff */
[----:B------:R-:W-:Y:S01]  /*6d60*/  @P1 SHF.L.U32 R3, R73, 0x1f, RZ ;  /* 0x0000001f49031819 */ /* 0x000fe200000006ff */
[----:B------:R-:W-:Y:S06]  /*6d70*/  BRA.U !UP0, `(.L_x_120) ;  /* 0x0000000108247547 */ /* 0x000fec000b800000 */
[----:B-1----:R-:W-:Y:S01]  /*6d80*/  IMAD.U32 R4, RZ, RZ, UR51 ;  /* 0x00000033ff047e24 */ /* 0x002fe2000f8e00ff */
[----:B------:R-:W-:Y:S01]  /*6d90*/  MOV R0, UR37 ;  /* 0x0000002500007c02 */ /* 0x000fe20008000f00 */
[----:B------:R-:W-:Y:S03]  /*6da0*/  UIADD3 UR51, UPT, UPT, UR51, 0x1, URZ ;  /* 0x0000000133337890 */ /* 0x000fe6000fffe0ff */
[----:B------:R-:W-:Y:S01]  /*6db0*/  @P1 LEA R4, R4, UR48, 0x3 ;  /* 0x0000003004041c11 */ /* 0x000fe2000f8e18ff */
[----:B------:R-:W-:Y:S04]  /*6dc0*/  UISETP.NE.AND UP0, UPT, UR51, 0x4, UPT ;  /* 0x000000043300788c */ /* 0x000fe8000bf05270 */
[----:B------:R-:W-:Y:S01]  /*6dd0*/  @P1 VIADD R4, R4, 0x80 ;  /* 0x0000008004041836 */ /* 0x000fe20000000000 */
[----:B------:R-:W-:Y:S04]  /*6de0*/  USEL UR51, UR51, URZ, UP0 ;  /* 0x000000ff33337287 */ /* 0x000fe80008000000 */
[----:B------:R-:W-:Y:S04]  /*6df0*/  @P1 PRMT R0, R0, 0x654, R4 ;  /* 0x0000065400001816 */ /* 0x000fe80000000004 */
[----:B------:R2:W-:Y:S04]  /*6e00*/  @P1 SYNCS.ARRIVE.TRANS64.RED.A1T0 RZ, [R0+URZ], RZ ;  /* 0x000000ff00ff19a7 */ /* 0x0005e800081004ff */
.L_x_120:
[----:B------:R-:W4:Y:S01]  /*6e10*/  @P1 SYNCS.PHASECHK.TRANS64.TRYWAIT P0, [R2+URZ+0x60], R3 ;  /* 0x00006003020015a7 */ /* 0x000f2200080011ff */
[----:B------:R-:W-:Y:S01]  /*6e20*/  BSSY B1, `(.L_x_121) ;  /* 0x0000016000017945 */ /* 0x000fe20003800000 */
[----:B----4-:R-:W-:Y:S03]  /*6e30*/  @P1 SEL R86, RZ, 0x1, !P0 ;  /* 0x00000001ff561807 */ /* 0x010fe60004000000 */
[----:B------:R-:W-:Y:S05]  /*6e40*/  @!P1 BRA `(.L_x_122) ;  /* 0x00000000004c9947 */ /* 0x000fea0003800000 */
[----:B------:R-:W-:Y:S01]  /*6e50*/  ISETP.NE.AND P0, PT, R86, RZ, PT ;  /* 0x000000ff5600720c */ /* 0x000fe20003f05270 */
[----:B------:R-:W-:Y:S01]  /*6e60*/  BSSY B0, `(.L_x_123) ;  /* 0x000000b000007945 */ /* 0x000fe20003800000 */
[----:B------:R-:W-:Y:S11]  /*6e70*/  ISETP.NE.AND P1, PT, R87, RZ, PT ;  /* 0x000000ff5700720c */ /* 0x000ff60003f25270 */
[----:B------:R-:W-:Y:S02]  /*6e80*/  @!UPT UIADD3 URZ, UPT, UPT, URZ, URZ, URZ ;  /* 0x000000fffffff290 */ /* 0x000fe4000fffe0ff */
[C---:B-1----:R-:W-:Y:S01]  /*6e90*/  @P1 IMAD R6, R85.reuse, 0x2000, R76 ;  /* 0x0000200055061824 */ /* 0x042fe200078e024c */
[C---:B------:R-:W-:Y:S01]  /*6ea0*/  @P1 LEA R4, R85.reuse, R74, 0xd ;  /* 0x0000004a55041211 */ /* 0x040fe200078e68ff */
[C---:B------:R-:W-:Y:S02]  /*6eb0*/  @P1 IMAD R5, R85.reuse, 0x2000, R75 ;  /* 0x0000200055051824 */ /* 0x040fe400078e024b */
[----:B------:R-:W-:Y:S01]  /*6ec0*/  @P1 IMAD R3, R85, 0x2000, R82 ;  /* 0x0000200055031824 */ /* 0x000fe200078e0252 */
[----:B------:R-:W-:Y:S06]  /*6ed0*/  @P0 BRA `(.L_x_124) ;  /* 0x00000000000c0947 */ /* 0x000fec0003800000 */
[----:B--2---:R-:W-:Y:S04]  /*6ee0*/  SHF.L.U32 R0, R73, 0x1f, RZ ;  /* 0x0000001f49007819 */ /* 0x004fe800000006ff */
[----:B------:R-:W1:Y:S02]  /*6ef0*/  SYNCS.PHASECHK.TRANS64.TRYWAIT P0, [R2+URZ+0x60], R0 ;  /* 0x00006000020075a7 */ /* 0x000e6400080011ff */
[----:B-1----:R-:W-:Y:S05]  /*6f00*/  @!P0 BRA `(.L_x_125) ;  /* 0x00000024005c8947 */ /* 0x002fea0003800000 */
.L_x_124:
[----:B------:R-:W-:Y:S05]  /*6f10*/  BSYNC B0 ;  /* 0x0000000000007941 */ /* 0x000fea0003800000 */
.L_x_123:
[----:B------:R-:W-:Y:S02]  /*6f20*/  ISETP.NE.AND P0, PT, R87, RZ, PT ;  /* 0x000000ff5700720c */ /* 0x000fe40003f05270 */
[----:B------:R-:W-:Y:S11]  /*6f30*/  IADD3 R85, PT, PT, R85, 0x1, RZ ;  /* 0x0000000155557810 */ /* 0x000ff60007ffe0ff */
[----:B------:R4:W1:Y:S04]  /*6f40*/  @P0 LDS.128 R40, [R6] ;  /* 0x0000000006280984 */ /* 0x0008680000000c00 */
[----:B------:R4:W1:Y:S04]  /*6f50*/  @P0 LDS.128 R44, [R5+0x10] ;  /* 0x00001000052c0984 */ /* 0x0008680000000c00 */
[----:B------:R4:W1:Y:S04]  /*6f60*/  @P0 LDS.128 R48, [R4+0x20] ;  /* 0x0000200004300984 */ /* 0x0008680000000c00 */
[----:B------:R4:W1:Y:S02]  /*6f70*/  @P0 LDS.128 R52, [R3+0x30] ;  /* 0x0000300003340984 */ /* 0x0008640000000c00 */
.L_x_122:
[----:B------:R-:W-:Y:S05]  /*6f80*/  BSYNC B1 ;  /* 0x0000000000017941 */ /* 0x000fea0003800000 */
.L_x_121:
[----:B-12---:R-:W-:Y:S05]  /*6f90*/  VIADD R0, R34, 0x10 ;  /* 0x0000001022007836 */ /* 0x006fea0000000000 */
[----:B------:R-:W-:Y:S04]  /*6fa0*/  SHF.R.U32.HI R0, RZ, 0x15, R0 ;  /* 0x00000015ff007819 */ /* 0x000fe80000011600 */
[----:B------:R-:W-:Y:S11]  /*6fb0*/  LOP3.LUT P0, RZ, R0, 0x3, R68, 0x48, !PT ;  /* 0x0000000300ff7812 */ /* 0x000ff60007804844 */
[----:B------:R-:W-:Y:S02]  /*6fc0*/  @!UPT UIADD3 URZ, UPT, UPT, URZ, URZ, URZ ;  /* 0x000000fffffff290 */ /* 0x000fe4000fffe0ff */
[----:B------:R-:W-:Y:S05]  /*6fd0*/  @!P0 BRA `(.L_x_126) ;  /* 0x0000000000408947 */ /* 0x000fea0003800000 */
[----:B------:R-:W1:Y:S01]  /*6fe0*/  LDCU.64 UR8, c[0x4][0x70] ;  /* 0x01000e00ff0877ac */ /* 0x000e620008000a00 */
[----:B----4-:R-:W-:Y:S01]  /*6ff0*/  MOV R3, 0x0 ;  /* 0x0000000000037802 */ /* 0x010fe20000000f00 */
[----:B------:R-:W-:Y:S02]  /*7000*/  HFMA2 R12, -RZ, RZ, 0, 5.9604644775390625e-08 ;  /* 0x00000001ff0c7431 */ /* 0x000fe400000001ff */
[----:B------:R-:W-:Y:S02]  /*7010*/  IMAD.MOV.U32 R8, RZ, RZ, 0x192 ;  /* 0x00000192ff087424 */ /* 0x000fe400078e00ff */
[----:B------:R-:W-:Y:S01]  /*7020*/  IMAD.MOV.U32 R13, RZ, RZ, RZ ;  /* 0x000000ffff0d7224 */ /* 0x000fe200078e00ff */
[----:B------:R-:W2:Y:S01]  /*7030*/  LDCU.64 UR6, c[0x4][0x78] ;  /* 0x01000f00ff0677ac */ /* 0x000ea20008000a00 */
[----:B------:R-:W4:Y:S01]  /*7040*/  LDC.64 R2, c[0x4][R3] ;  /* 0x0100000003027b82 */ /* 0x000f220000000a00 */
[----:B------:R-:W5:Y:S01]  /*7050*/  LDCU.64 UR4, c[0x4][0x10] ;  /* 0x01000200ff0477ac */ /* 0x000f620008000a00 */
[----:B-1----:R-:W-:Y:S01]  /*7060*/  MOV R5, UR9 ;  /* 0x0000000900057c02 */ /* 0x002fe20008000f00 */
[----:B------:R-:W-:Y:S01]  /*7070*/  IMAD.U32 R4, RZ, RZ, UR8 ;  /* 0x00000008ff047e24 */ /* 0x000fe2000f8e00ff */
[----:B--2---:R-:W-:Y:S01]  /*7080*/  MOV R7, UR7 ;  /* 0x0000000700077c02 */ /* 0x004fe20008000f00 */
[----:B------:R-:W-:Y:S01]  /*7090*/  IMAD.U32 R6, RZ, RZ, UR6 ;  /* 0x00000006ff067e24 */ /* 0x000fe2000f8e00ff */
[----:B-----5:R-:W-:Y:S01]  /*70a0*/  MOV R11, UR5 ;  /* 0x00000005000b7c02 */ /* 0x020fe20008000f00 */
[----:B------:R-:W-:Y:S02]  /*70b0*/  IMAD.U32 R10, RZ, RZ, UR4 ;  /* 0x00000004ff0a7e24 */ /* 0x000fe4000f8e00ff */
[----:B------:R-:W-:Y:S07]  /*70c0*/  LEPC R20, `(.L_x_126) ;  /* 0x000000001014794e */ /* 0x000fee0000000000 */
[----:B---34-:R-:W-:Y:S05]  /*70d0*/  CALL.ABS.NOINC R2 ;  /* 0x0000000002007343 */ /* 0x018fea0003c00000 */
.L_x_126:
[----:B------:R-:W-:Y:S05]  /*70e0*/  WARPSYNC.ALL ;  /* 0x0000000000007948 */ /* 0x000fea0003800000 */
[----:B------:R-:W-:Y:S01]  /*70f0*/  R2UR UR4, R34 ;  /* 0x00000000220472ca */ /* 0x000fe200000e0000 */
[----:B------:R-:W-:Y:S01]  /*7100*/  BSSY.RECONVERGENT B0, `(.L_x_127) ;  /* 0x0000045000007945 */ /* 0x000fe20003800200 */
[----:B------:R-:W-:Y:S02]  /*7110*/  ISETP.NE.AND P6, PT, R83, RZ, PT ;  /* 0x000000ff5300720c */ /* 0x000fe40003fc5270 */
[----:B------:R-:W-:Y:S02]  /*7120*/  ISETP.NE.AND P0, PT, R78, RZ, PT ;  /* 0x000000ff4e00720c */ /* 0x000fe40003f05270 */
[----:B------:R-:W-:Y:S07]  /*7130*/  MOV R20, UR51 ;  /* 0x0000003300147c02 */ /* 0x000fee0008000f00 */
[----:B----4-:R-:W1:Y:S02]  /*7140*/  LDTM.x16 R4, tmem[UR4+0x10] ;  /* 0x00001004000479ee */ /* 0x010e640008240000 */
[----:B------:R-:W-:Y:S01]  /*7150*/  @P6 LEA R20, R20, UR48, 0x3 ;  /* 0x0000003014146c11 */ /* 0x000fe2000f8e18ff */
[C---:B-1----:R-:W-:Y:S01]  /*7160*/  FMUL R0, R33.reuse, R4 ;  /* 0x0000000421007220 */ /* 0x042fe20000400000 */
        /* <DEDUP_REMOVED lines=33> */
[----:B------:R-:W-:Y:S01]  /*7380*/  FFMA R15, R35, R55, R19 ;  /* 0x00000037230f7223 */ /* 0x000fe20000000013 */
[----:B------:R-:W-:Y:S02]  /*7390*/  MOV R16, UR37 ;  /* 0x0000002500107c02 */ /* 0x000fe40008000f00 */
[----:B------:R-:W-:Y:S02]  /*73a0*/  @P6 IADD3 R17, PT, PT, R20, 0x80, RZ ;  /* 0x0000008014116810 */ /* 0x000fe40007ffe0ff */
[----:B------:R1:W-:Y:S01]  /*73b0*/  STS.128 [R82+0x2030], R12 ;  /* 0x0020300c52007388 */ /* 0x0003e20000000c00 */
[----:B------:R-:W-:Y:S02]  /*73c0*/  LEA R0, R85, UR48, 0x3 ;  /* 0x0000003055007c11 */ /* 0x000fe4000f8e18ff */
[----:B------:R-:W-:Y:S01]  /*73d0*/  @P6 PRMT R16, R16, 0x654, R17 ;  /* 0x0000065410106816 */ /* 0x000fe20000000011 */
[----:B------:R-:W-:Y:S01]  /*73e0*/  @!PT LDS RZ, [RZ] ;  /* 0x00000000fffff984 */ /* 0x000fe20000000800 */
[----:B------:R-:W-:Y:S01]  /*73f0*/  @!PT LDS RZ, [RZ] ;  /* 0x00000000fffff984 */ /* 0x000fe20000000800 */
[----:B------:R-:W-:Y:S01]  /*7400*/  @!PT LDS RZ, [RZ] ;  /* 0x00000000fffff984 */ /* 0x000fe20000000800 */
[----:B------:R-:W-:Y:S01]  /*7410*/  @!PT LDS RZ, [RZ] ;  /* 0x00000000fffff984 */ /* 0x000fe20000000800 */
[----:B------:R2:W-:Y:S06]  /*7420*/  MEMBAR.ALL.CTA ;  /* 0x0000000000007992 */ /* 0x0005ec0000008000 */
[----:B--2---:R-:W2:Y:S01]  /*7430*/  FENCE.VIEW.ASYNC.S ;  /* 0x00000000000073c6 */ /* 0x004ea20000000000 */
[----:B------:R-:W-:Y:S01]  /*7440*/  @P6 SHF.L.U32 R2, R73, 0x1f, RZ ;  /* 0x0000001f49026819 */ /* 0x000fe200000006ff */
[----:B--2---:R-:W-:Y:S06]  /*7450*/  BAR.SYNC.DEFER_BLOCKING 0x1, 0x80 ;  /* 0x0042000000007b1d */ /* 0x004fec0000010000 */
[----:B------:R-:W-:Y:S05]  /*7460*/  @P0 BRA `(.L_x_128) ;  /* 0x0000000000380947 */ /* 0x000fea0003800000 */
[----:B------:R-:W-:Y:S02]  /*7470*/  UIADD3 UR12, UP0, UPT, UR52, 0x680, URZ ;  /* 0x00000680340c7890 */ /* 0x000fe4000ff1e0ff */
[----:B------:R-:W-:Y:S02]  /*7480*/  UIADD3 UR9, UPT, UPT, UR41, 0x10, URZ ;  /* 0x0000001029097890 */ /* 0x000fe4000fffe0ff */
[----:B------:R-:W-:Y:S02]  /*7490*/  UIADD3 UR8, UPT, UPT, UR48, 0x2200, URZ ;  /* 0x0000220030087890 */ /* 0x000fe4000fffe0ff */
[----:B------:R-:W-:Y:S01]  /*74a0*/  UIADD3.X UR13, UPT, UPT, URZ, UR53, URZ, UP0, !UPT ;  /* 0x00000035ff0d7290 */ /* 0x000fe200087fe4ff */
[----:B------:R-:W-:Y:S01]  /*74b0*/  UMOV UR10, UR42 ;  /* 0x0000002a000a7c82 */ /* 0x000fe20008000000 */
[----:B------:R-:W-:Y:S01]  /*74c0*/  UMOV UR11, UR36 ;  /* 0x00000024000b7c82 */ /* 0x000fe20008000000 */
[----:B------:R-:W-:Y:S02]  /*74d0*/  UIADD3 UR5, UPT, UPT, UR41, 0x50, URZ ;  /* 0x0000005029057890 */ /* 0x000fe4000fffe0ff */
[----:B------:R-:W-:Y:S01]  /*74e0*/  UIADD3 UR4, UPT, UPT, UR48, 0x3200, URZ ;  /* 0x0000320030047890 */ /* 0x000fe2000fffe0ff */
[----:B------:R-:W-:Y:S03]  /*74f0*/  UMOV UR6, UR42 ;  /* 0x0000002a00067c82 */ /* 0x000fe60008000000 */
[----:B------:R2:W-:Y:S01]  /*7500*/  UTMASTG.3D [UR8], [UR12] ;  /* 0x000000080c0073b5 */ /* 0x0005e20008010000 */
[----:B------:R-:W-:Y:S04]  /*7510*/  UMOV UR7, UR36 ;  /* 0x0000002400077c82 */ /* 0x000fe80008000000 */
[----:B------:R2:W-:Y:S01]  /*7520*/  UTMASTG.3D [UR4], [UR12] ;  /* 0x000000040c0073b5 */ /* 0x0005e20008010000 */
[----:B------:R0:W-:Y:S01]  /*7530*/  UTMACMDFLUSH ;  /* 0x00000000000079b7 */ /* 0x0001e20000000000 */
[----:B--2---:R-:W-:Y:S04]  /*7540*/  DEPBAR.LE SB0, 0x1 ;  /* 0x000080400000791a */ /* 0x004fe80000000000 */
.L_x_128:
[----:B------:R-:W-:Y:S05]  /*7550*/  BSYNC.RECONVERGENT B0 ;  /* 0x0000000000007941 */ /* 0x000fea0003800200 */
.L_x_127:
[----:B------:R-:W-:Y:S01]  /*7560*/  BAR.SYNC.DEFER_BLOCKING 0x1, 0x80 ;  /* 0x0042000000007b1d */ /* 0x000fe20000010000 */
[----:B------:R-:W-:Y:S04]  /*7570*/  UIADD3 UR40, UPT, UPT, UR51, 0x1, URZ ;  /* 0x0000000133287890 */ /* 0x000fe8000fffe0ff */
[----:B------:R-:W-:Y:S04]  /*7580*/  UISETP.NE.AND UP0, UPT, UR40, 0x4, UPT ;  /* 0x000000042800788c */ /* 0x000fe8000bf05270 */
[----:B------:R-:W-:Y:S01]  /*7590*/  USEL UR40, UR40, URZ, UP0 ;  /* 0x000000ff28287287 */ /* 0x000fe20008000000 */
[----:B------:R2:W-:Y:S01]  /*75a0*/  @P6 SYNCS.ARRIVE.TRANS64.RED.A1T0 RZ, [R16+URZ], RZ ;  /* 0x000000ff10ff69a7 */ /* 0x0005e200081004ff */
[----:B------:R-:W-:Y:S01]  /*75b0*/  BSSY B1, `(.L_x_129) ;  /* 0x0000017000017945 */ /* 0x000fe20003800000 */
[----:B------:R-:W4:Y:S02]  /*75c0*/  @P6 SYNCS.PHASECHK.TRANS64.TRYWAIT P0, [R0+URZ+0x60], R2 ;  /* 0x00006002000065a7 */ /* 0x000f2400080011ff */
[----:B----4-:R-:W-:Y:S01]  /*75d0*/  @P6 SEL R86, RZ, 0x1, !P0 ;  /* 0x00000001ff566807 */ /* 0x010fe20004000000 */
[----:B--2---:R-:W-:Y:S06]  /*75e0*/  @!P6 BRA `(.L_x_130) ;  /* 0x00000000004ce947 */ /* 0x004fec0003800000 */
        /* <DEDUP_REMOVED lines=9> */
[----:B------:R-:W-:Y:S04]  /*7680*/  SHF.L.U32 R6, R73, 0x1f, RZ ;  /* 0x0000001f49067819 */ /* 0x000fe800000006ff */
[----:B------:R-:W1:Y:S02]  /*7690*/  SYNCS.PHASECHK.TRANS64.TRYWAIT P0, [R0+URZ+0x60], R6 ;  /* 0x00006006000075a7 */ /* 0x000e6400080011ff */
[----:B-1----:R-:W-:Y:S05]  /*76a0*/  @!P0 BRA `(.L_x_133) ;  /* 0x0000001c00888947 */ /* 0x002fea0003800000 */
.L_x_132:
[----:B------:R-:W-:Y:S05]  /*76b0*/  BSYNC B0 ;  /* 0x0000000000007941 */ /* 0x000fea0003800000 */
.L_x_131:
[----:B------:R-:W-:Y:S02]  /*76c0*/  ISETP.NE.AND P0, PT, R87, RZ, PT ;  /* 0x000000ff5700720c */ /* 0x000fe40003f05270 */
[----:B------:R-:W-:Y:S11]  /*76d0*/  IADD3 R85, PT, PT, R85, 0x1, RZ ;  /* 0x0000000155557810 */ /* 0x000ff60007ffe0ff */
[----:B------:R2:W4:Y:S04]  /*76e0*/  @P0 LDS.128 R40, [R5] ;  /* 0x0000000005280984 */ /* 0x0005280000000c00 */
[----:B------:R2:W1:Y:S04]  /*76f0*/  @P0 LDS.128 R44, [R4+0x10] ;  /* 0x00001000042c0984 */ /* 0x0004680000000c00 */
[----:B------:R2:W1:Y:S04]  /*7700*/  @P0 LDS.128 R48, [R3+0x20] ;  /* 0x0000200003300984 */ /* 0x0004680000000c00 */
[----:B------:R2:W1:Y:S02]  /*7710*/  @P0 LDS.128 R52, [R2+0x30] ;  /* 0x0000300002340984 */ /* 0x0004640000000c00 */
.L_x_130:
[----:B------:R-:W-:Y:S05]  /*7720*/  BSYNC B1 ;  /* 0x0000000000017941 */ /* 0x000fea0003800000 */
.L_x_129:
[----:B-1----:R-:W-:Y:S05]  /*7730*/  VIADD R0, R34, 0x20 ;  /* 0x0000002022007836 */ /* 0x002fea0000000000 */
[----:B------:R-:W-:Y:S04]  /*7740*/  SHF.R.U32.HI R0, RZ, 0x15, R0 ;  /* 0x00000015ff007819 */ /* 0x000fe80000011600 */
[----:B------:R-:W-:Y:S11]  /*7750*/  LOP3.LUT P0, RZ, R0, 0x3, R68, 0x48, !PT ;  /* 0x0000000300ff7812 */ /* 0x000ff60007804844 */
[----:B------:R-:W-:Y:S02]  /*7760*/  @!UPT UIADD3 URZ, UPT, UPT, URZ, URZ, URZ ;  /* 0x000000fffffff290 */ /* 0x000fe4000fffe0ff */
[----:B------:R-:W-:Y:S05]  /*7770*/  @!P0 BRA `(.L_x_134) ;  /* 0x0000000000408947 */ /* 0x000fea0003800000 */
[----:B------:R-:W1:Y:S01]  /*7780*/  LDCU.64 UR8, c[0x4][0x70] ;  /* 0x01000e00ff0877ac */ /* 0x000e620008000a00 */
[----:B--2---:R-:W-:Y:S01]  /*7790*/  MOV R3, 0x0 ;  /* 0x0000000000037802 */ /* 0x004fe20000000f00 */
[----:B------:R-:W-:Y:S02]  /*77a0*/  HFMA2 R12, -RZ, RZ, 0, 5.9604644775390625e-08 ;  /* 0x00000001ff0c7431 */ /* 0x000fe400000001ff */
[----:B------:R-:W-:Y:S02]  /*77b0*/  IMAD.MOV.U32 R8, RZ, RZ, 0x192 ;  /* 0x00000192ff087424 */ /* 0x000fe400078e00ff */
[----:B------:R-:W-:Y:S01]  /*77c0*/  IMAD.MOV.U32 R13, RZ, RZ, RZ ;  /* 0x000000ffff0d7224 */ /* 0x000fe200078e00ff */
[----:B------:R-:W2:Y:S01]  /*77d0*/  LDCU.64 UR6, c[0x4][0x78] ;  /* 0x01000f00ff0677ac */ /* 0x000ea20008000a00 */
[----:B------:R-:W3:Y:S01]  /*77e0*/  LDC.64 R2, c[0x4][R3] ;  /* 0x0100000003027b82 */ /* 0x000ee20000000a00 */
        /* <DEDUP_REMOVED lines=9> */
.L_x_134:
[----:B------:R-:W-:Y:S05]  /*7880*/  WARPSYNC.ALL ;  /* 0x0000000000007948 */ /* 0x000fea0003800000 */
[----:B------:R-:W-:Y:S01]  /*7890*/  R2UR UR4, R34 ;  /* 0x00000000220472ca */ /* 0x000fe200000e0000 */
[----:B------:R-:W-:Y:S01]  /*78a0*/  BSSY.RECONVERGENT B0, `(.L_x_135) ;  /* 0x0000045000007945 */ /* 0x000fe20003800200 */
[----:B------:R-:W-:Y:S02]  /*78b0*/  ISETP.NE.AND P6, PT, R83, RZ, PT ;  /* 0x000000ff5300720c */ /* 0x000fe40003fc5270 */
[----:B------:R-:W-:Y:S02]  /*78c0*/  ISETP.NE.AND P0, PT, R78, RZ, PT ;  /* 0x000000ff4e00720c */ /* 0x000fe40003f05270 */
[----:B------:R-:W-:Y:S07]  /*78d0*/  MOV R20, UR40 ;  /* 0x0000002800147c02 */ /* 0x000fee0008000f00 */
[----:B--2---:R-:W1:Y:S02]  /*78e0*/  LDTM.x16 R4, tmem[UR4+0x20] ;  /* 0x00002004000479ee */ /* 0x004e640008240000 */
[----:B------:R-:W-:Y:S01]  /*78f0*/  @P6 LEA R20, R20, UR48, 0x3 ;  /* 0x0000003014146c11 */ /* 0x000fe2000f8e18ff */
[C---:B-1----:R-:W-:Y:S01]  /*7900*/  FMUL R0, R33.reuse, R4 ;  /* 0x0000000421007220 */ /* 0x042fe20000400000 */
[C---:B------:R-:W-:Y:S01]  /*7910*/  FMUL R2, R33.reuse, R5 ;  /* 0x0000000521027220 */ /* 0x040fe20000400000 */
[C---:B------:R-:W-:Y:S01]  /*7920*/  FMUL R3, R33.reuse, R6 ;  /* 0x0000000621037220 */ /* 0x040fe20000400000 */
[----:B------:R-:W-:Y:S01]  /*7930*/  FMUL R7, R33, R7 ;  /* 0x0000000721077220 */ /* 0x000fe20000400000 */
[----:B----4-:R-:W-:Y:S01]  /*7940*/  FFMA R36, R35, R40, R0 ;  /* 0x0000002823247223 */ /* 0x010fe20000000000 */
        /* <DEDUP_REMOVED lines=58> */
.L_x_136:
[----:B------:R-:W-:Y:S05]  /*7cf0*/  BSYNC.RECONVERGENT B0 ;  /* 0x0000000000007941 */ /* 0x000fea0003800200 */
.L_x_135:
        /* <DEDUP_REMOVED lines=21> */
.L_x_140:
[----:B------:R-:W-:Y:S05]  /*7e50*/  BSYNC B0 ;  /* 0x0000000000007941 */ /* 0x000fea0003800000 */
.L_x_139:
[----:B------:R-:W-:Y:S11]  /*7e60*/  ISETP.NE.AND P0, PT, R87, RZ, PT ;  /* 0x000000ff5700720c */ /* 0x000ff60003f05270 */
[----:B------:R-:W-:Y:S02]  /*7e70*/  @!UPT UIADD3 URZ, UPT, UPT, URZ, URZ, URZ ;  /* 0x000000fffffff290 */ /* 0x000fe4000fffe0ff */
[----:B------:R2:W4:Y:S04]  /*7e80*/  @P0 LDS.128 R40, [R4] ;  /* 0x0000000004280984 */ /* 0x0005280000000c00 */
[----:B------:R2:W1:Y:S04]  /*7e90*/  @P0 LDS.128 R44, [R3+0x10] ;  /* 0x00001000032c0984 */ /* 0x0004680000000c00 */
[----:B------:R2:W1:Y:S04]  /*7ea0*/  @P0 LDS.128 R48, [R2+0x20] ;  /* 0x0000200002300984 */ /* 0x0004680000000c00 */
[----:B------:R2:W1:Y:S02]  /*7eb0*/  @P0 LDS.128 R52, [R85+0x30] ;  /* 0x0000300055340984 */ /* 0x0004640000000c00 */
.L_x_138:
[----:B------:R-:W-:Y:S05]  /*7ec0*/  BSYNC B1 ;  /* 0x0000000000017941 */ /* 0x000fea0003800000 */
.L_x_137:
        /* <DEDUP_REMOVED lines=21> */
.L_x_142:
[----:B------:R-:W-:Y:S01]  /*8020*/  ISETP.NE.AND P0, PT, R78, RZ, PT ;  /* 0x000000ff4e00720c */ /* 0x000fe20003f05270 */
[----:B------:R-:W-:Y:S05]  /*8030*/  WARPSYNC.ALL ;  /* 0x0000000000007948 */ /* 0x000fea0003800000 */
[----:B------:R-:W-:Y:S01]  /*8040*/  R2UR UR4, R34 ;  /* 0x00000000220472ca */ /* 0x000fe200000e0000 */
[----:B------:R-:W-:Y:S01]  /*8050*/  BSSY.RECONVERGENT B0, `(.L_x_143) ;  /* 0x0000040000007945 */ /* 0x000fe20003800200 */
[----:B------:R-:W-:Y:S04]  /*8060*/  IADD3 R84, PT, PT, R84, 0xf0, RZ ;  /* 0x000000f054547810 */ /* 0x000fe80007ffe0ff */
[----:B------:R-:W-:Y:S07]  /*8070*/  LOP3.LUT R84, R84, 0xfefffff8, RZ, 0xc0, !PT ;  /* 0xfefffff854547812 */ /* 0x000fee00078ec0ff */
[----:B--2---:R-:W1:Y:S01]  /*8080*/  LDTM.x16 R4, tmem[UR4+0x30] ;  /* 0x00003004000479ee */ /* 0x004e620008240000 */
[----:B------:R-:W-:Y:S01]  /*8090*/  NOP ;  /* 0x0000000000007918 */ /* 0x000fe20000000000 */
[----:B-1----:R1:W-:Y:S01]  /*80a0*/  SYNCS.ARRIVE.TRANS64.RED.A1T0 RZ, [R84+URZ], RZ ;  /* 0x000000ff54ff79a7 */ /* 0x0023e200081004ff */
[C---:B------:R-:W-:Y:S01]  /*80b0*/  FMUL R0, R33.reuse, R4 ;  /* 0x0000000421007220 */ /* 0x040fe20000400000 */
        /* <DEDUP_REMOVED lines=57> */
.L_x_144:
[----:B------:R-:W-:Y:S05]  /*8450*/  BSYNC.RECONVERGENT B0 ;  /* 0x0000000000007941 */ /* 0x000fea0003800200 */
.L_x_143:
[----:B------:R-:W-:Y:S01]  /*8460*/  BAR.SYNC.DEFER_BLOCKING 0x1, 0x80 ;  /* 0x0042000000007b1d */ /* 0x000fe20000010000 */
[----:B------:R-:W-:Y:S01]  /*8470*/  UISETP.NE.AND UP0, UPT, UR49, -0x4, UPT ;  /* 0xfffffffc3100788c */ /* 0x000fe2000bf05270 */
[----:B------:R-:W-:Y:S08]  /*8480*/  IADD3 R31, PT, PT, R31, 0x1, RZ ;  /* 0x000000011f1f7810 */ /* 0x000ff00007ffe0ff */
[----:B------:R-:W-:Y:S05]  /*8490*/  BRA.U !UP0, `(.L_x_145) ;  /* 0x0000000108287547 */ /* 0x000fea000b800000 */
[----:B------:R-:W-:Y:S01]  /*84a0*/  ISETP.NE.AND P0, PT, R83, RZ, PT ;  /* 0x000000ff5300720c */ /* 0x000fe20003f05270 */
[----:B------:R-:W-:Y:S01]  /*84b0*/  IMAD.U32 R2, RZ, RZ, UR51 ;  /* 0x00000033ff027e24 */ /* 0x000fe2000f8e00ff */
[----:B------:R-:W-:Y:S01]  /*84c0*/  UIADD3 UR51, UPT, UPT, UR51, 0x1, URZ ;  /* 0x0000000133337890 */ /* 0x000fe2000fffe0ff */
[----:B------:R-:W-:Y:S03]  /*84d0*/  IMAD.U32 R0, RZ, RZ, UR37 ;  /* 0x00000025ff007e24 */ /* 0x000fe6000f8e00ff */
[----:B------:R-:W-:Y:S04]  /*84e0*/  UISETP.NE.AND UP0, UPT, UR51, 0x4, UPT ;  /* 0x000000043300788c */ /* 0x000fe8000bf05270 */
[----:B------:R-:W-:Y:S03]  /*84f0*/  USEL UR51, UR51, URZ, UP0 ;  /* 0x000000ff33337287 */ /* 0x000fe60008000000 */
[----:B------:R-:W-:Y:S05]  /*8500*/  @P0 LEA R2, R2, UR48, 0x3 ;  /* 0x0000003002020c11 */ /* 0x000fea000f8e18ff */
[----:B------:R-:W-:Y:S05]  /*8510*/  @P0 VIADD R2, R2, 0x80 ;  /* 0x0000008002020836 */ /* 0x000fea0000000000 */
[----:B------:R-:W-:Y:S04]  /*8520*/  @P0 PRMT R0, R0, 0x654, R2 ;  /* 0x0000065400000816 */ /* 0x000fe80000000002 */
[----:B------:R2:W-:Y:S03]  /*8530*/  @P0 SYNCS.ARRIVE.TRANS64.RED.A1T0 RZ, [R0+URZ], RZ ;  /* 0x000000ff00ff09a7 */ /* 0x0005e600081004ff */
.L_x_145:
[----:B------:R-:W-:Y:S01]  /*8540*/  ISETP.NE.AND P2, PT, R79, RZ, PT ;  /* 0x000000ff4f00720c */ /* 0x000fe20003f45270 */
[----:B------:R-:W-:Y:S01]  /*8550*/  UIADD3 UR49, UPT, UPT, UR49, 0x4, URZ ;  /* 0x0000000431317890 */ /* 0x000fe2000fffe0ff */
[----:B------:R-:W-:Y:S01]  /*8560*/  ISETP.NE.AND P0, PT, R81, 0x2, PT ;  /* 0x000000025100780c */ /* 0x000fe20003f05270 */
[----:B-1----:R-:W-:Y:S01]  /*8570*/  IMAD.IADD R15, R29, 0x1, R62 ;  /* 0x000000011d0f7824 */ /* 0x002fe200078e023e */
[----:B------:R-:W-:Y:S01]  /*8580*/  ISETP.NE.AND P1, PT, R31, 0x4, PT ;  /* 0x000000041f00780c */ /* 0x000fe20003f25270 */
[----:B------:R-:W-:Y:S01]  /*8590*/  IMAD.IADD R14, R30, 0x1, R63 ;  /* 0x000000011e0e7824 */ /* 0x000fe200078e023f */
[----:B------:R-:W-:Y:S02]  /*85a0*/  SEL R2, RZ, 0x1, P0 ;  /* 0x00000001ff027807 */ /* 0x000fe40000000000 */
[----:B--2---:R-:W-:Y:S02]  /*85b0*/  SEL R0, RZ, 0x1, P1 ;  /* 0x00000001ff007807 */ /* 0x004fe40000800000 */
[----:B------:R-:W-:Y:S02]  /*85c0*/  LOP3.LUT R71, R71, R2, RZ, 0x3c, !PT ;  /* 0x0000000247477212 */ /* 0x000fe400078e3cff */
[----:B------:R-:W-:Y:S02]  /*85d0*/  LOP3.LUT R72, R72, R0, RZ, 0x3c, !PT ;  /* 0x0000000048487212 */ /* 0x000fe400078e3cff */
[----:B------:R-:W-:Y:S02]  /*85e0*/  @P2 R2UR UR36, R70 ;  /* 0x00000000462422ca */ /* 0x000fe400000e0000 */
[----:B------:R-:W-:Y:S02]  /*85f0*/  SEL R81, R81, RZ, P0 ;  /* 0x000000ff51517207 */ /* 0x000fe40000000000 */
[----:B------:R-:W-:Y:S01]  /*8600*/  SEL R31, R31, RZ, P1 ;  /* 0x000000ff1f1f7207 */ /* 0x000fe20000800000 */
[----:B------:R-:W-:Y:S10]  /*8610*/  @P2 BRA `(.L_x_146) ;  /* 0xffffffd400082947 */ /* 0x000ff4000383ffff */
[----:B------:R-:W-:-:S09]  /*8620*/  UISETP.NE.AND UP0, UPT, UR50, URZ, UPT ;  /* 0x000000ff3200728c */ /* 0x000fd2000bf05270 */
[----:B------:R-:W-:Y:S05]  /*8630*/  BRA.U !UP0, `(.L_x_147) ;  /* 0x0000000108487547 */ /* 0x000fea000b800000 */
[----:B------:R-:W1:Y:S02]  /*8640*/  LDCU.64 UR4, c[0x0][0x890] ;  /* 0x00011200ff0477ac */ /* 0x000e640008000a00 */
[----:B-1----:R-:W-:-:S04]  /*8650*/  UISETP.NE.U32.AND UP0, UPT, UR4, URZ, UPT ;  /* 0x000000ff0400728c */ /* 0x002fc8000bf05070 */
[----:B------:R-:W-:-:S09]  /*8660*/  UISETP.NE.AND.EX UP0, UPT, UR5, URZ, UPT, UP0 ;  /* 0x000000ff0500728c */ /* 0x000fd2000bf05300 */
[----:B------:R-:W-:Y:S05]  /*8670*/  BRA.U UP0, `(.L_x_148) ;  /* 0x00000001000c7547 */ /* 0x000fea000b800000 */
[----:B------:R-:W-:-:S13]  /*8680*/  FSETP.NEU.AND P0, PT, R35, RZ, PT ;  /* 0x000000ff2300720b */ /* 0x000fda0003f0d000 */
[----:B------:R-:W-:Y:S05]  /*8690*/  @!P0 EXIT ;  /* 0x000000000000894d */ /* 0x000fea0003800000 */
[----:B------:R-:W-:Y:S05]  /*86a0*/  BRA `(.L_x_147) ;  /* 0x00000000002c7947 */ /* 0x000fea0003800000 */
.L_x_148:
[----:B------:R-:W-:Y:S01]  /*86b0*/  ISETP.NE.AND P0, PT, R80, RZ, PT ;  /* 0x000000ff5000720c */ /* 0x000fe20003f05270 */
[----:B------:R-:W-:-:S12]  /*86c0*/  BSSY.RECONVERGENT B0, `(.L_x_147) ;  /* 0x0000009000007945 */ /* 0x000fd80003800200 */
[----:B------:R-:W-:Y:S05]  /*86d0*/  @P0 BRA `(.L_x_149) ;  /* 0x0000000000140947 */ /* 0x000fea0003800000 */
[----:B------:R-:W1:Y:S02]  /*86e0*/  LDCU.64 UR4, c[0x0][0x888] ;  /* 0x00011100ff0477ac */ /* 0x000e640008000a00 */
[----:B-1----:R-:W-:-:S04]  /*86f0*/  ISETP.NE.U32.AND P0, PT, RZ, UR4, PT ;  /* 0x00000004ff007c0c */ /* 0x002fc8000bf05070 */
[----:B------:R-:W-:-:S13]  /*8700*/  ISETP.NE.AND.EX P0, PT, RZ, UR5, PT, P0 ;  /* 0x00000005ff007c0c */ /* 0x000fda000bf05300 */
[----:B------:R-:W-:Y:S05]  /*8710*/  @!P0 EXIT ;  /* 0x000000000000894d */ /* 0x000fea0003800000 */
[----:B------:R-:W-:Y:S05]  /*8720*/  BRA `(.L_x_150) ;  /* 0x0000000000087947 */ /* 0x000fea0003800000 */
.L_x_149:
[----:B------:R-:W-:-:S13]  /*8730*/  FSETP.NEU.AND P0, PT, R35, RZ, PT ;  /* 0x000000ff2300720b */ /* 0x000fda0003f0d000 */
[----:B------:R-:W-:Y:S05]  /*8740*/  @!P0 EXIT ;  /* 0x000000000000894d */ /* 0x000fea0003800000 */
.L_x_150:
[----:B------:R-:W-:Y:S05]  /*8750*/  BSYNC.RECONVERGENT B0 ;  /* 0x0000000000007941 */ /* 0x000fea0003800200 */
.L_x_147:
[----:B------:R-:W-:Y:S01]  /*8760*/  ULEA UR4, UR51, UR48, 0x3 ;  /* 0x0000003033047291 */ /* 0x000fe2000f8e18ff */
[----:B------:R-:W-:-:S04]  /*8770*/  DEPBAR.LE SB0, 0x0 ;  /* 0x000080000000791a */ /* 0x000fc80000000000 */
[----:B------:R-:W-:-:S04]  /*8780*/  UIADD3 UR4, UPT, UPT, UR4, 0x80, URZ ;  /* 0x0000008004047890 */ /* 0x000fc8000fffe0ff */
[----:B------:R-:W-:-:S09]  /*8790*/  UPRMT UR4, UR37, 0x654, UR4 ;  /* 0x0000065425047896 */ /* 0x000fd20008000004 */
[----:B------:R-:W-:Y:S01]  /*87a0*/  SYNCS.ARRIVE.TRANS64.RED.A1T0 RZ, [UR4], RZ ;  /* 0x000000ffffff79a7 */ /* 0x000fe20008100404 */
[----:B------:R-:W-:Y:S05]  /*87b0*/  EXIT ;  /* 0x000000000000794d */ /* 0x000fea0003800000 */
.L_x_24:
[----:B--2---:R2:W4:Y:S02]  /*87c0*/  SYNCS.PHASECHK.TRANS64.TRYWAIT P0, [R2+URZ+0x120], R3 ;  /* 0x00012003020075a7 */ /* 0x00452400080011ff */
[----:B----4-:R-:W-:Y:S05]  /*87d0*/  @!P0 NANOSLEEP.SYNCS 0x989680 ;  /* 0x009896800000895d */ /* 0x010fea0003900000 */
[----:B------:R-:W4:Y:S02]  /*87e0*/  @!P0 SYNCS.PHASECHK.TRANS64 P0, [R2+URZ+0x120], R3 ;  /* 0x00012003020085a7 */ /* 0x000f2400080010ff */
[----:B----4-:R-:W-:Y:S05]  /*87f0*/  @!P0 BRA `(.L_x_24) ;  /* 0xfffffffc00f08947 */ /* 0x010fea000383ffff */
[----:B------:R-:W-:Y:S05]  /*8800*/  BRA `(.L_x_151) ;  /* 0xffffff90000c7947 */ /* 0x000fea000383ffff */
.L_x_27:
[----:B------:R-:W-:-:S07]  /*8810*/  MOV R2, UR33 ;  /* 0x0000002100027c02 */ /* 0x000fce0008000f00 */
.L_x_152:
[----:B-1----:R1:W2:Y:S02]  /*8820*/  SYNCS.PHASECHK.TRANS64.TRYWAIT P0, [R2+URZ+0x30], R4 ;  /* 0x00003004020075a7 */ /* 0x0022a400080011ff */
[----:B--2---:R-:W-:Y:S05]  /*8830*/  @!P0 NANOSLEEP.SYNCS 0x989680 ;  /* 0x009896800000895d */ /* 0x004fea0003900000 */
[----:B------:R-:W2:Y:S02]  /*8840*/  @!P0 SYNCS.PHASECHK.TRANS64 P0, [R2+URZ+0x30], R4 ;  /* 0x00003004020085a7 */ /* 0x000ea400080010ff */
[----:B--2---:R-:W-:Y:S05]  /*8850*/  @!P0 BRA `(.L_x_152) ;  /* 0xfffffffc00f08947 */ /* 0x004fea000383ffff */
[----:B------:R-:W-:Y:S05]  /*8860*/  BRA `(.L_x_26) ;  /* 0xffffff9000707947 */ /* 0x000fea000383ffff */
.L_x_34:
[----:B-1----:R-:W-:-:S07]  /*8870*/  MOV R2, UR33 ;  /* 0x0000002100027c02 */ /* 0x002fce0008000f00 */
.L_x_153:
[----:B-1----:R1:W2:Y:S02]  /*8880*/  SYNCS.PHASECHK.TRANS64.TRYWAIT P0, [R2+URZ+0x30], R4 ;  /* 0x00003004020075a7 */ /* 0x0022a400080011ff */
[----:B--2---:R-:W-:Y:S05]  /*8890*/  @!P0 NANOSLEEP.SYNCS 0x989680 ;  /* 0x009896800000895d */ /* 0x004fea0003900000 */
[----:B------:R-:W2:Y:S02]  /*88a0*/  @!P0 SYNCS.PHASECHK.TRANS64 P0, [R2+URZ+0x30], R4 ;  /* 0x00003004020085a7 */ /* 0x000ea400080010ff */
[----:B--2---:R-:W-:Y:S05]  /*88b0*/  @!P0 BRA `(.L_x_153) ;  /* 0xfffffffc00f08947 */ /* 0x004fea000383ffff */
[----:B------:R-:W-:Y:S05]  /*88c0*/  BRA `(.L_x_33) ;  /* 0xffffff9400587947 */ /* 0x000fea000383ffff */
.L_x_39:
[----:B-1----:R1:W2:Y:S02]  /*88d0*/  SYNCS.PHASECHK.TRANS64.TRYWAIT P0, [R2+URZ+0xb0], R3 ;  /* 0x0000b003020075a7 */ /* 0x0022a400080011ff */
[----:B--2---:R-:W-:Y:S05]  /*88e0*/  @!P0 NANOSLEEP.SYNCS 0x989680 ;  /* 0x009896800000895d */ /* 0x004fea0003900000 */
[----:B------:R-:W2:Y:S02]  /*88f0*/  @!P0 SYNCS.PHASECHK.TRANS64 P0, [R2+URZ+0xb0], R3 ;  /* 0x0000b003020085a7 */ /* 0x000ea400080010ff */
[----:B--2---:R-:W-:Y:S05]  /*8900*/  @!P0 BRA `(.L_x_39) ;  /* 0xfffffffc00f08947 */ /* 0x004fea000383ffff */
[----:B------:R-:W-:Y:S05]  /*8910*/  BRA `(.L_x_154) ;  /* 0xffffff9800207947 */ /* 0x000fea000383ffff */
.L_x_43:
[----:B---3--:R-:W-:-:S07]  /*8920*/  MOV R0, UR4 ;  /* 0x0000000400007c02 */ /* 0x008fce0008000f00 */
.L_x_155:
[----:B-1----:R1:W2:Y:S02]  /*8930*/  SYNCS.PHASECHK.TRANS64.TRYWAIT P0, [R0+URZ], R2 ;  /* 0x00000002000075a7 */ /* 0x0022a400080011ff */
[----:B--2---:R-:W-:Y:S05]  /*8940*/  @!P0 NANOSLEEP.SYNCS 0x989680 ;  /* 0x009896800000895d */ /* 0x004fea0003900000 */
[----:B------:R-:W2:Y:S02]  /*8950*/  @!P0 SYNCS.PHASECHK.TRANS64 P0, [R0+URZ], R2 ;  /* 0x00000002000085a7 */ /* 0x000ea400080010ff */
[----:B--2---:R-:W-:Y:S05]  /*8960*/  @!P0 BRA `(.L_x_155) ;  /* 0xfffffffc00f08947 */ /* 0x004fea000383ffff */
[----:B------:R-:W-:Y:S05]  /*8970*/  BRA `(.L_x_156) ;  /* 0xffffff9c00907947 */ /* 0x000fea000383ffff */
.L_x_44:
[----:B---3--:R-:W-:-:S07]  /*8980*/  MOV R0, UR4 ;  /* 0x0000000400007c02 */ /* 0x008fce0008000f00 */
.L_x_157:
[----:B-1----:R1:W2:Y:S02]  /*8990*/  SYNCS.PHASECHK.TRANS64.TRYWAIT P0, [R0+URZ], R3 ;  /* 0x00000003000075a7 */ /* 0x0022a400080011ff */
[----:B--2---:R-:W-:Y:S05]  /*89a0*/  @!P0 NANOSLEEP.SYNCS 0x989680 ;  /* 0x009896800000895d */ /* 0x004fea0003900000 */
[----:B------:R-:W2:Y:S02]  /*89b0*/  @!P0 SYNCS.PHASECHK.TRANS64 P0, [R0+URZ], R3 ;  /* 0x00000003000085a7 */ /* 0x000ea400080010ff */
[----:B--2---:R-:W-:Y:S05]  /*89c0*/  @!P0 BRA `(.L_x_157) ;  /* 0xfffffffc00f08947 */ /* 0x004fea000383ffff */
[----:B------:R-:W-:Y:S05]  /*89d0*/  BRA `(.L_x_158) ;  /* 0xffffff9c009c7947 */ /* 0x000fea000383ffff */
.L_x_45:
[----:B---3--:R-:W-:-:S07]  /*89e0*/  MOV R0, UR4 ;  /* 0x0000000400007c02 */ /* 0x008fce0008000f00 */
.L_x_159:
[----:B-1----:R1:W2:Y:S02]  /*89f0*/  SYNCS.PHASECHK.TRANS64.TRYWAIT P0, [R0+URZ], R3 ;  /* 0x00000003000075a7 */ /* 0x0022a400080011ff */
[----:B--2---:R-:W-:Y:S05]  /*8a00*/  @!P0 NANOSLEEP.SYNCS 0x989680 ;  /* 0x009896800000895d */ /* 0x004fea0003900000 */
[----:B------:R-:W2:Y:S02]  /*8a10*/  @!P0 SYNCS.PHASECHK.TRANS64 P0, [R0+URZ], R3 ;  /* 0x00000003000085a7 */ /* 0x000ea400080010ff */
[----:B--2---:R-:W-:Y:S05]  /*8a20*/  @!P0 BRA `(.L_x_159) ;  /* 0xfffffffc00f08947 */ /* 0x004fea000383ffff */
[----:B------:R-:W-:Y:S05]  /*8a30*/  BRA `(.L_x_160) ;  /* 0xffffff9c00a87947 */ /* 0x000fea000383ffff */
.L_x_46:
[----:B---3--:R-:W-:-:S07]  /*8a40*/  MOV R0, UR4 ;  /* 0x0000000400007c02 */ /* 0x008fce0008000f00 */
.L_x_161:
[----:B-1----:R1:W2:Y:S02]  /*8a50*/  SYNCS.PHASECHK.TRANS64.TRYWAIT P0, [R0+URZ], R3 ;  /* 0x00000003000075a7 */ /* 0x0022a400080011ff */
[----:B--2---:R-:W-:Y:S05]  /*8a60*/  @!P0 NANOSLEEP.SYNCS 0x989680 ;  /* 0x009896800000895d */ /* 0x004fea0003900000 */
[----:B------:R-:W2:Y:S02]  /*8a70*/  @!P0 SYNCS.PHASECHK.TRANS64 P0, [R0+URZ], R3 ;  /* 0x00000003000085a7 */ /* 0x000ea400080010ff */
[----:B--2---:R-:W-:Y:S05]  /*8a80*/  @!P0 BRA `(.L_x_161) ;  /* 0xfffffffc00f08947 */ /* 0x004fea000383ffff */
[----:B------:R-:W-:Y:S05]  /*8a90*/  BRA `(.L_x_162) ;  /* 0xffffff9c00b47947 */ /* 0x000fea000383ffff */
.L_x_47:
[----:B---3--:R-:W-:-:S07]  /*8aa0*/  MOV R0, UR4 ;  /* 0x0000000400007c02 */ /* 0x008fce0008000f00 */
.L_x_163:
[----:B-1----:R1:W2:Y:S02]  /*8ab0*/  SYNCS.PHASECHK.TRANS64.TRYWAIT P0, [R0+URZ], R3 ;  /* 0x00000003000075a7 */ /* 0x0022a400080011ff */
[----:B--2---:R-:W-:Y:S05]  /*8ac0*/  @!P0 NANOSLEEP.SYNCS 0x989680 ;  /* 0x009896800000895d */ /* 0x004fea0003900000 */
[----:B------:R-:W2:Y:S02]  /*8ad0*/  @!P0 SYNCS.PHASECHK.TRANS64 P0, [R0+URZ], R3 ;  /* 0x00000003000085a7 */ /* 0x000ea400080010ff */
[----:B--2---:R-:W-:Y:S05]  /*8ae0*/  @!P0 BRA `(.L_x_163) ;  /* 0xfffffffc00f08947 */ /* 0x004fea000383ffff */
[----:B------:R-:W-:Y:S05]  /*8af0*/  BRA `(.L_x_164) ;  /* 0xffffff9c00c07947 */ /* 0x000fea000383ffff */
.L_x_50:
[----:B-1----:R1:W2:Y:S02]  /*8b00*/  SYNCS.PHASECHK.TRANS64.TRYWAIT P0, [R0+URZ+0x110], R4 ;  /* 0x00011004000075a7 */ /* 0x0022a400080011ff */
[----:B--2---:R-:W-:Y:S05]  /*8b10*/  @!P0 NANOSLEEP.SYNCS 0x989680 ;  /* 0x009896800000895d */ /* 0x004fea0003900000 */
[----:B------:R-:W2:Y:S02]  /*8b20*/  @!P0 SYNCS.PHASECHK.TRANS64 P0, [R0+URZ+0x110], R4 ;  /* 0x00011004000085a7 */ /* 0x000ea400080010ff */
[----:B--2---:R-:W-:Y:S05]  /*8b30*/  @!P0 BRA `(.L_x_50) ;  /* 0xfffffffc00f08947 */ /* 0x004fea000383ffff */
[----:B------:R-:W-:Y:S05]  /*8b40*/  BRA `(.L_x_165) ;  /* 0xffffffa000207947 */ /* 0x000fea000383ffff */
.L_x_51:
[----:B------:R-:W-:-:S07]  /*8b50*/  MOV R0, UR5 ;  /* 0x0000000500007c02 */ /* 0x000fce0008000f00 */
.L_x_166:
[----:B-1----:R1:W2:Y:S02]  /*8b60*/  SYNCS.PHASECHK.TRANS64.TRYWAIT P0, [R0+URZ+0xc0], R5 ;  /* 0x0000c005000075a7 */ /* 0x0022a400080011ff */
[----:B--2---:R-:W-:Y:S05]  /*8b70*/  @!P0 NANOSLEEP.SYNCS 0x989680 ;  /* 0x009896800000895d */ /* 0x004fea0003900000 */
[----:B------:R-:W2:Y:S02]  /*8b80*/  @!P0 SYNCS.PHASECHK.TRANS64 P0, [R0+URZ+0xc0], R5 ;  /* 0x0000c005000085a7 */ /* 0x000ea400080010ff */
[----:B--2---:R-:W-:Y:S05]  /*8b90*/  @!P0 BRA `(.L_x_166) ;  /* 0xfffffffc00f08947 */ /* 0x004fea000383ffff */
[----:B------:R-:W-:Y:S05]  /*8ba0*/  BRA `(.L_x_167) ;  /* 0xffffffa000307947 */ /* 0x000fea000383ffff */
.L_x_52:
[----:B-1----:R1:W2:Y:S02]  /*8bb0*/  SYNCS.PHASECHK.TRANS64.TRYWAIT P1, [R0+URZ+0xb0], R4 ;  /* 0x0000b004000075a7 */ /* 0x0022a400080211ff */
[----:B--2---:R-:W-:Y:S05]  /*8bc0*/  @!P1 NANOSLEEP.SYNCS 0x989680 ;  /* 0x009896800000995d */ /* 0x004fea0003900000 */
[----:B------:R-:W2:Y:S02]  /*8bd0*/  @!P1 SYNCS.PHASECHK.TRANS64 P1, [R0+URZ+0xb0], R4 ;  /* 0x0000b004000095a7 */ /* 0x000ea400080210ff */
[----:B--2---:R-:W-:Y:S05]  /*8be0*/  @!P1 BRA `(.L_x_52) ;  /* 0xfffffffc00f09947 */ /* 0x004fea000383ffff */
[----:B------:R-:W-:Y:S05]  /*8bf0*/  BRA `(.L_x_168) ;  /* 0xffffffa000607947 */ /* 0x000fea000383ffff */
.L_x_55:
[----:B------:R-:W-:-:S07]  /*8c00*/  MOV R0, UR5 ;  /* 0x0000000500007c02 */ /* 0x000fce0008000f00 */
.L_x_169:
[----:B-1----:R1:W2:Y:S02]  /*8c10*/  SYNCS.PHASECHK.TRANS64.TRYWAIT P0, [R0+URZ+0xc0], R2 ;  /* 0x0000c002000075a7 */ /* 0x0022a400080011ff */
[----:B--2---:R-:W-:Y:S05]  /*8c20*/  @!P0 NANOSLEEP.SYNCS 0x989680 ;  /* 0x009896800000895d */ /* 0x004fea0003900000 */
[----:B------:R-:W2:Y:S02]  /*8c30*/  @!P0 SYNCS.PHASECHK.TRANS64 P0, [R0+URZ+0xc0], R2 ;  /* 0x0000c002000085a7 */ /* 0x000ea400080010ff */
[----:B--2---:R-:W-:Y:S05]  /*8c40*/  @!P0 BRA `(.L_x_169) ;  /* 0xfffffffc00f08947 */ /* 0x004fea000383ffff */
[----:B------:R-:W-:Y:S05]  /*8c50*/  BRA `(.L_x_54) ;  /* 0xffffffa000b47947 */ /* 0x000fea000383ffff */
.L_x_64:
[----:B-1----:R-:W-:-:S04]  /*8c60*/  MOV R4, UR6 ;  /* 0x0000000600047c02 */ /* 0x002fc80008000f00 */
[----:B------:R1:W2:Y:S03]  /*8c70*/  SYNCS.PHASECHK.TRANS64.TRYWAIT P0, [R4+URZ+0x8], R5 ;  /* 0x00000805040075a7 */ /* 0x0002a600080011ff */
[----:B--2---:R-:W-:Y:S05]  /*8c80*/  @!P0 NANOSLEEP.SYNCS 0x989680 ;  /* 0x009896800000895d */ /* 0x004fea0003900000 */
[----:B------:R-:W2:Y:S02]  /*8c90*/  @!P0 SYNCS.PHASECHK.TRANS64 P0, [R4+URZ+0x8], R5 ;  /* 0x00000805040085a7 */ /* 0x000ea400080010ff */
[----:B--2---:R-:W-:Y:S05]  /*8ca0*/  @!P0 BRA `(.L_x_64) ;  /* 0xfffffffc00ec8947 */ /* 0x004fea000383ffff */
[----:B------:R-:W-:Y:S05]  /*8cb0*/  BRA `(.L_x_63) ;  /* 0xffffffa400687947 */ /* 0x000fea000383ffff */
.L_x_66:
[----:B------:R-:W-:Y:S01]  /*8cc0*/  BSSY B0, `(.L_x_170) ;  /* 0x0000006000007945 */ /* 0x000fe20003800000 */
[----:B------:R-:W-:-:S07]  /*8cd0*/  MOV R15, 0xffffffff ;  /* 0xffffffff000f7802 */ /* 0x000fce0000000f00 */
[----:B-1---5:R-:W-:Y:S05]  /*8ce0*/  WARPSYNC.COLLECTIVE R15, `(.L_x_171) ;  /* 0x000000000f0c7348 */ /* 0x022fea0003c00000 */
[----:B------:R-:W-:Y:S02]  /*8cf0*/  ELECT P6, UR79, PT ;  /* 0x00000000004f782f */ /* 0x000fe400038c0000 */
[----:B------:R-:W-:Y:S01]  /*8d00*/  MOV R14, UR79 ;  /* 0x0000004f000e7c02 */ /* 0x000fe20008000f00 */
[----:B-1---5:R-:W-:Y:S10]  /*8d10*/  ENDCOLLECTIVE ;  /* 0x000000000000791b */ /* 0x022ff40003800000 */
.L_x_171:
[----:B------:R-:W-:Y:S05]  /*8d20*/  BSYNC B0 ;  /* 0x0000000000007941 */ /* 0x000fea0003800000 */
.L_x_170:
[----:B------:R-:W-:Y:S05]  /*8d30*/  BRA `(.L_x_172) ;  /* 0xffffffa400987947 */ /* 0x000fea000383ffff */
.L_x_68:
[----:B-1----:R-:W-:-:S04]  /*8d40*/  MOV R2, UR6 ;  /* 0x0000000600027c02 */ /* 0x002fc80008000f00 */
[----:B------:R1:W2:Y:S03]  /*8d50*/  SYNCS.PHASECHK.TRANS64.TRYWAIT P0, [R2+URZ+0x8], R3 ;  /* 0x00000803020075a7 */ /* 0x0002a600080011ff */
[----:B--2---:R-:W-:Y:S05]  /*8d60*/  @!P0 NANOSLEEP.SYNCS 0x989680 ;  /* 0x009896800000895d */ /* 0x004fea0003900000 */
[----:B------:R-:W2:Y:S02]  /*8d70*/  @!P0 SYNCS.PHASECHK.TRANS64 P0, [R2+URZ+0x8], R3 ;  /* 0x00000803020085a7 */ /* 0x000ea400080010ff */
[----:B--2---:R-:W-:Y:S05]  /*8d80*/  @!P0 BRA `(.L_x_68) ;  /* 0xfffffffc00ec8947 */ /* 0x004fea000383ffff */
[----:B------:R-:W-:Y:S05]  /*8d90*/  BRA `(.L_x_67) ;  /* 0xffffffa4009c7947 */ /* 0x000fea000383ffff */
.L_x_69:
[----:B-1----:R1:W2:Y:S02]  /*8da0*/  SYNCS.PHASECHK.TRANS64.TRYWAIT P0, [R0+URZ+0xb0], R4 ;  /* 0x0000b004000075a7 */ /* 0x0022a400080011ff */
[----:B--2---:R-:W-:Y:S05]  /*8db0*/  @!P0 NANOSLEEP.SYNCS 0x989680 ;  /* 0x009896800000895d */ /* 0x004fea0003900000 */
[----:B------:R-:W2:Y:S02]  /*8dc0*/  @!P0 SYNCS.PHASECHK.TRANS64 P0, [R0+URZ+0xb0], R4 ;  /* 0x0000b004000085a7 */ /* 0x000ea400080010ff */
[----:B--2---:R-:W-:Y:S05]  /*8dd0*/  @!P0 BRA `(.L_x_69) ;  /* 0xfffffffc00f08947 */ /* 0x004fea000383ffff */
[----:B------:R-:W-:Y:S05]  /*8de0*/  BRA `(.L_x_173) ;  /* 0xffffffa800a87947 */ /* 0x000fea000383ffff */
.L_x_71:
[----:B------:R-:W-:-:S07]  /*8df0*/  MOV R0, UR8 ;  /* 0x0000000800007c02 */ /* 0x000fce0008000f00 */
.L_x_174:
[----:B-1----:R1:W2:Y:S02]  /*8e00*/  SYNCS.PHASECHK.TRANS64.TRYWAIT P0, [R0+URZ+0xf0], R4 ;  /* 0x0000f004000075a7 */ /* 0x0022a400080011ff */
[----:B--2---:R-:W-:Y:S05]  /*8e10*/  @!P0 NANOSLEEP.SYNCS 0x989680 ;  /* 0x009896800000895d */ /* 0x004fea0003900000 */
[----:B------:R-:W2:Y:S02]  /*8e20*/  @!P0 SYNCS.PHASECHK.TRANS64 P0, [R0+URZ+0xf0], R4 ;  /* 0x0000f004000085a7 */ /* 0x000ea400080010ff */
[----:B--2---:R-:W-:Y:S05]  /*8e30*/  @!P0 BRA `(.L_x_174) ;  /* 0xfffffffc00f08947 */ /* 0x004fea000383ffff */
[----:B------:R-:W-:Y:S05]  /*8e40*/  BRA `(.L_x_175) ;  /* 0xffffffa800f47947 */ /* 0x000fea000383ffff */
.L_x_74:
[----:B------:R-:W-:Y:S07]  /*8e50*/  MOV R0, UR14 ;  /* 0x0000000e00007c02 */ /* 0x000fee0008000f00 */
.L_x_176:
[----:B-1----:R1:W2:Y:S02]  /*8e60*/  SYNCS.PHASECHK.TRANS64.TRYWAIT P0, [R0+URZ], R4 ;  /* 0x00000004000075a7 */ /* 0x0022a400080011ff */
[----:B--2---:R-:W-:Y:S05]  /*8e70*/  @!P0 NANOSLEEP.SYNCS 0x989680 ;  /* 0x009896800000895d */ /* 0x004fea0003900000 */
[----:B------:R-:W2:Y:S02]  /*8e80*/  @!P0 SYNCS.PHASECHK.TRANS64 P0, [R0+URZ], R4 ;  /* 0x00000004000085a7 */ /* 0x000ea400080010ff */
[----:B--2---:R-:W-:Y:S05]  /*8e90*/  @!P0 BRA `(.L_x_176) ;  /* 0xfffffffc00f08947 */ /* 0x004fea000383ffff */
[----:B------:R-:W-:Y:S05]  /*8ea0*/  BRA `(.L_x_73) ;  /* 0xffffffac00087947 */ /* 0x000fea000383ffff */
.L_x_78:
[----:B-1----:R-:W-:-:S07]  /*8eb0*/  MOV R0, UR8 ;  /* 0x0000000800007c02 */ /* 0x002fce0008000f00 */
.L_x_177:
[----:B-1----:R1:W2:Y:S02]  /*8ec0*/  SYNCS.PHASECHK.TRANS64.TRYWAIT P0, [R0+URZ], R2 ;  /* 0x00000002000075a7 */ /* 0x0022a400080011ff */
[----:B--2---:R-:W-:Y:S05]  /*8ed0*/  @!P0 NANOSLEEP.SYNCS 0x989680 ;  /* 0x009896800000895d */ /* 0x004fea0003900000 */
[----:B------:R-:W2:Y:S02]  /*8ee0*/  @!P0 SYNCS.PHASECHK.TRANS64 P0, [R0+URZ], R2 ;  /* 0x00000002000085a7 */ /* 0x000ea400080010ff */
[----:B--2---:R-:W-:Y:S05]  /*8ef0*/  @!P0 BRA `(.L_x_177) ;  /* 0xfffffffc00f08947 */ /* 0x004fea000383ffff */
[----:B------:R-:W-:Y:S05]  /*8f00*/  BRA `(.L_x_178) ;  /* 0xffffffb0004c7947 */ /* 0x000fea000383ffff */
.L_x_79:
[----:B------:R-:W-:-:S07]  /*8f10*/  MOV R0, UR8 ;  /* 0x0000000800007c02 */ /* 0x000fce0008000f00 */
.L_x_179:
[----:B-1----:R1:W2:Y:S02]  /*8f20*/  SYNCS.PHASECHK.TRANS64.TRYWAIT P0, [R0+URZ], R3 ;  /* 0x00000003000075a7 */ /* 0x0022a400080011ff */
[----:B--2---:R-:W-:Y:S05]  /*8f30*/  @!P0 NANOSLEEP.SYNCS 0x989680 ;  /* 0x009896800000895d */ /* 0x004fea0003900000 */
[----:B------:R-:W2:Y:S02]  /*8f40*/  @!P0 SYNCS.PHASECHK.TRANS64 P0, [R0+URZ], R3 ;  /* 0x00000003000085a7 */ /* 0x000ea400080010ff */
[----:B--2---:R-:W-:Y:S05]  /*8f50*/  @!P0 BRA `(.L_x_179) ;  /* 0xfffffffc00f08947 */ /* 0x004fea000383ffff */
[----:B------:R-:W-:Y:S05]  /*8f60*/  BRA `(.L_x_180) ;  /* 0xffffffb000587947 */ /* 0x000fea000383ffff */
.L_x_80:
[----:B------:R-:W-:-:S07]  /*8f70*/  MOV R0, UR8 ;  /* 0x0000000800007c02 */ /* 0x000fce0008000f00 */
.L_x_181:
[----:B-1----:R1:W2:Y:S02]  /*8f80*/  SYNCS.PHASECHK.TRANS64.TRYWAIT P0, [R0+URZ], R3 ;  /* 0x00000003000075a7 */ /* 0x0022a400080011ff */
[----:B--2---:R-:W-:Y:S05]  /*8f90*/  @!P0 NANOSLEEP.SYNCS 0x989680 ;  /* 0x009896800000895d */ /* 0x004fea0003900000 */
[----:B------:R-:W2:Y:S02]  /*8fa0*/  @!P0 SYNCS.PHASECHK.TRANS64 P0, [R0+URZ], R3 ;  /* 0x00000003000085a7 */ /* 0x000ea400080010ff */
[----:B--2---:R-:W-:Y:S05]  /*8fb0*/  @!P0 BRA `(.L_x_181) ;  /* 0xfffffffc00f08947 */ /* 0x004fea000383ffff */
[----:B------:R-:W-:Y:S05]  /*8fc0*/  BRA `(.L_x_182) ;  /* 0xffffffb000647947 */ /* 0x000fea000383ffff */
.L_x_83:
[----:B------:R-:W-:-:S07]  /*8fd0*/  MOV R0, UR7 ;  /* 0x0000000700007c02 */ /* 0x000fce0008000f00 */
.L_x_183:
[----:B-1----:R1:W2:Y:S02]  /*8fe0*/  SYNCS.PHASECHK.TRANS64.TRYWAIT P1, [R0+URZ+0x130], R2 ;  /* 0x00013002000075a7 */ /* 0x0022a400080211ff */
[----:B--2---:R-:W-:Y:S05]  /*8ff0*/  @!P1 NANOSLEEP.SYNCS 0x989680 ;  /* 0x009896800000995d */ /* 0x004fea0003900000 */
[----:B------:R-:W2:Y:S02]  /*9000*/  @!P1 SYNCS.PHASECHK.TRANS64 P1, [R0+URZ+0x130], R2 ;  /* 0x00013002000095a7 */ /* 0x000ea400080210ff */
[----:B--2---:R-:W-:Y:S05]  /*9010*/  @!P1 BRA `(.L_x_183) ;  /* 0xfffffffc00f09947 */ /* 0x004fea000383ffff */
[----:B------:R-:W-:Y:S05]  /*9020*/  BRA `(.L_x_184) ;  /* 0xffffffb000b07947 */ /* 0x000fea000383ffff */
.L_x_88:
[----:B--2---:R2:W4:Y:S02]  /*9030*/  SYNCS.PHASECHK.TRANS64.TRYWAIT P0, [R0+URZ+0xb0], R2 ;  /* 0x0000b002000075a7 */ /* 0x00452400080011ff */
[----:B----4-:R-:W-:Y:S05]  /*9040*/  @!P0 NANOSLEEP.SYNCS 0x989680 ;  /* 0x009896800000895d */ /* 0x010fea0003900000 */
[----:B------:R-:W4:Y:S02]  /*9050*/  @!P0 SYNCS.PHASECHK.TRANS64 P0, [R0+URZ+0xb0], R2 ;  /* 0x0000b002000085a7 */ /* 0x000f2400080010ff */
[----:B----4-:R-:W-:Y:S05]  /*9060*/  @!P0 BRA `(.L_x_88) ;  /* 0xfffffffc00f08947 */ /* 0x010fea000383ffff */
[----:B------:R-:W-:Y:S05]  /*9070*/  BRA `(.L_x_185) ;  /* 0xffffffb400c07947 */ /* 0x000fea000383ffff */
.L_x_91:
[----:B------:R-:W-:Y:S07]  /*9080*/  MOV R0, UR7 ;  /* 0x0000000700007c02 */ /* 0x000fee0008000f00 */
.L_x_186:
[----:B--2---:R2:W4:Y:S02]  /*9090*/  SYNCS.PHASECHK.TRANS64.TRYWAIT P0, [R0+URZ+0xa8], R2 ;  /* 0x0000a802000075a7 */ /* 0x00452400080011ff */
[----:B----4-:R-:W-:Y:S05]  /*90a0*/  @!P0 NANOSLEEP.SYNCS 0x989680 ;  /* 0x009896800000895d */ /* 0x010fea0003900000 */
[----:B------:R-:W4:Y:S02]  /*90b0*/  @!P0 SYNCS.PHASECHK.TRANS64 P0, [R0+URZ+0xa8], R2 ;  /* 0x0000a802000085a7 */ /* 0x000f2400080010ff */
[----:B----4-:R-:W-:Y:S05]  /*90c0*/  @!P0 BRA `(.L_x_186) ;  /* 0xfffffffc00f08947 */ /* 0x010fea000383ffff */
[----:B------:R-:W-:Y:S05]  /*90d0*/  BRA `(.L_x_90) ;  /* 0xffffffb800a07947 */ /* 0x000fea000383ffff */
.L_x_94:
[----:B------:R-:W-:Y:S07]  /*90e0*/  MOV R0, UR7 ;  /* 0x0000000700007c02 */ /* 0x000fee0008000f00 */
.L_x_187:
[----:B-1----:R1:W2:Y:S02]  /*90f0*/  SYNCS.PHASECHK.TRANS64.TRYWAIT P0, [R0+URZ+0x80], R14 ;  /* 0x0000800e000075a7 */ /* 0x0022a400080011ff */
[----:B--2---:R-:W-:Y:S05]  /*9100*/  @!P0 NANOSLEEP.SYNCS 0x989680 ;  /* 0x009896800000895d */ /* 0x004fea0003900000 */
[----:B------:R-:W2:Y:S02]  /*9110*/  @!P0 SYNCS.PHASECHK.TRANS64 P0, [R0+URZ+0x80], R14 ;  /* 0x0000800e000085a7 */ /* 0x000ea400080010ff */
[----:B--2---:R-:W-:Y:S05]  /*9120*/  @!P0 BRA `(.L_x_187) ;  /* 0xfffffffc00f08947 */ /* 0x004fea000383ffff */
[----:B------:R-:W-:Y:S05]  /*9130*/  BRA `(.L_x_188) ;  /* 0xffffffbc00187947 */ /* 0x000fea000383ffff */
.L_x_95:
[----:B------:R-:W-:Y:S07]  /*9140*/  MOV R0, UR7 ;  /* 0x0000000700007c02 */ /* 0x000fee0008000f00 */
.L_x_189:
[----:B-1----:R1:W2:Y:S02]  /*9150*/  SYNCS.PHASECHK.TRANS64.TRYWAIT P0, [R0+URZ+0x88], R14 ;  /* 0x0000880e000075a7 */ /* 0x0022a400080011ff */
[----:B--2---:R-:W-:Y:S05]  /*9160*/  @!P0 NANOSLEEP.SYNCS 0x989680 ;  /* 0x009896800000895d */ /* 0x004fea0003900000 */
[----:B------:R-:W2:Y:S02]  /*9170*/  @!P0 SYNCS.PHASECHK.TRANS64 P0, [R0+URZ+0x88], R14 ;  /* 0x0000880e000085a7 */ /* 0x000ea400080010ff */
[----:B--2---:R-:W-:Y:S05]  /*9180*/  @!P0 BRA `(.L_x_189) ;  /* 0xfffffffc00f08947 */ /* 0x004fea000383ffff */
[----:B------:R-:W-:Y:S05]  /*9190*/  BRA `(.L_x_190) ;  /* 0xffffffbc00707947 */ /* 0x000fea000383ffff */
.L_x_96:
[----:B------:R-:W-:Y:S07]  /*91a0*/  MOV R0, UR7 ;  /* 0x0000000700007c02 */ /* 0x000fee0008000f00 */
.L_x_191:
[----:B-1----:R1:W2:Y:S02]  /*91b0*/  SYNCS.PHASECHK.TRANS64.TRYWAIT P0, [R0+URZ+0x90], R14 ;  /* 0x0000900e000075a7 */ /* 0x0022a400080011ff */
[----:B--2---:R-:W-:Y:S05]  /*91c0*/  @!P0 NANOSLEEP.SYNCS 0x989680 ;  /* 0x009896800000895d */ /* 0x004fea0003900000 */
[----:B------:R-:W2:Y:S02]  /*91d0*/  @!P0 SYNCS.PHASECHK.TRANS64 P0, [R0+URZ+0x90], R14 ;  /* 0x0000900e000085a7 */ /* 0x000ea400080010ff */
[----:B--2---:R-:W-:Y:S05]  /*91e0*/  @!P0 BRA `(.L_x_191) ;  /* 0xfffffffc00f08947 */ /* 0x004fea000383ffff */
[----:B------:R-:W-:Y:S05]  /*91f0*/  BRA `(.L_x_192) ;  /* 0xffffffbc00cc7947 */ /* 0x000fea000383ffff */
.L_x_97:
[----:B------:R-:W-:Y:S07]  /*9200*/  MOV R0, UR7 ;  /* 0x0000000700007c02 */ /* 0x000fee0008000f00 */
.L_x_193:
[----:B-1----:R1:W2:Y:S02]  /*9210*/  SYNCS.PHASECHK.TRANS64.TRYWAIT P0, [R0+URZ+0x98], R14 ;  /* 0x0000980e000075a7 */ /* 0x0022a400080011ff */
[----:B--2---:R-:W-:Y:S05]  /*9220*/  @!P0 NANOSLEEP.SYNCS 0x989680 ;  /* 0x009896800000895d */ /* 0x004fea0003900000 */
[----:B------:R-:W2:Y:S02]  /*9230*/  @!P0 SYNCS.PHASECHK.TRANS64 P0, [R0+URZ+0x98], R14 ;  /* 0x0000980e000085a7 */ /* 0x000ea400080010ff */
[----:B--2---:R-:W-:Y:S05]  /*9240*/  @!P0 BRA `(.L_x_193) ;  /* 0xfffffffc00f08947 */ /* 0x004fea000383ffff */
[----:B------:R-:W-:Y:S05]  /*9250*/  BRA `(.L_x_194) ;  /* 0xffffffc0006c7947 */ /* 0x000fea000383ffff */
.L_x_99:
[----:B------:R-:W-:-:S07]  /*9260*/  MOV R0, UR7 ;  /* 0x0000000700007c02 */ /* 0x000fce0008000f00 */
.L_x_195:
[----:B-1----:R1:W4:Y:S02]  /*9270*/  SYNCS.PHASECHK.TRANS64.TRYWAIT P0, [R0+URZ+0x80], R2 ;  /* 0x00008002000075a7 */ /* 0x00232400080011ff */
[----:B----4-:R-:W-:Y:S05]  /*9280*/  @!P0 NANOSLEEP.SYNCS 0x989680 ;  /* 0x009896800000895d */ /* 0x010fea0003900000 */
[----:B------:R-:W4:Y:S02]  /*9290*/  @!P0 SYNCS.PHASECHK.TRANS64 P0, [R0+URZ+0x80], R2 ;  /* 0x00008002000085a7 */ /* 0x000f2400080010ff */
[----:B----4-:R-:W-:Y:S05]  /*92a0*/  @!P0 BRA `(.L_x_195) ;  /* 0xfffffffc00f08947 */ /* 0x010fea000383ffff */
[----:B------:R-:W-:Y:S05]  /*92b0*/  BRA `(.L_x_196) ;  /* 0xffffffc000f47947 */ /* 0x000fea000383ffff */
.L_x_100:
[----:B-1----:R-:W-:-:S07]  /*92c0*/  MOV R0, UR7 ;  /* 0x0000000700007c02 */ /* 0x002fce0008000f00 */
.L_x_197:
[----:B-1----:R1:W4:Y:S02]  /*92d0*/  SYNCS.PHASECHK.TRANS64.TRYWAIT P0, [R0+URZ+0x88], R2 ;  /* 0x00008802000075a7 */ /* 0x00232400080011ff */
[----:B----4-:R-:W-:Y:S05]  /*92e0*/  @!P0 NANOSLEEP.SYNCS 0x989680 ;  /* 0x009896800000895d */ /* 0x010fea0003900000 */
[----:B------:R-:W4:Y:S02]  /*92f0*/  @!P0 SYNCS.PHASECHK.TRANS64 P0, [R0+URZ+0x88], R2 ;  /* 0x00008802000085a7 */ /* 0x000f2400080010ff */
[----:B----4-:R-:W-:Y:S05]  /*9300*/  @!P0 BRA `(.L_x_197) ;  /* 0xfffffffc00f08947 */ /* 0x010fea000383ffff */
[----:B------:R-:W-:Y:S05]  /*9310*/  BRA `(.L_x_198) ;  /* 0xffffffc000e47947 */ /* 0x000fea000383ffff */
.L_x_101:
[----:B-1----:R-:W-:-:S07]  /*9320*/  MOV R0, UR7 ;  /* 0x0000000700007c02 */ /* 0x002fce0008000f00 */
.L_x_199:
[----:B-1----:R1:W4:Y:S02]  /*9330*/  SYNCS.PHASECHK.TRANS64.TRYWAIT P0, [R0+URZ+0x90], R2 ;  /* 0x00009002000075a7 */ /* 0x00232400080011ff */
[----:B----4-:R-:W-:Y:S05]  /*9340*/  @!P0 NANOSLEEP.SYNCS 0x989680 ;  /* 0x009896800000895d */ /* 0x010fea0003900000 */
[----:B------:R-:W4:Y:S02]  /*9350*/  @!P0 SYNCS.PHASECHK.TRANS64 P0, [R0+URZ+0x90], R2 ;  /* 0x00009002000085a7 */ /* 0x000f2400080010ff */
[----:B----4-:R-:W-:Y:S05]  /*9360*/  @!P0 BRA `(.L_x_199) ;  /* 0xfffffffc00f08947 */ /* 0x010fea000383ffff */
[----:B------:R-:W-:Y:S05]  /*9370*/  BRA `(.L_x_200) ;  /* 0xffffffc000d47947 */ /* 0x000fea000383ffff */
.L_x_103:
[----:B--2---:R2:W3:Y:S02]  /*9380*/  SYNCS.PHASECHK.TRANS64.TRYWAIT P0, [R0+URZ+0xb0], R2 ;  /* 0x0000b002000075a7 */ /* 0x0044e400080011ff */
[----:B---3--:R-:W-:Y:S05]  /*9390*/  @!P0 NANOSLEEP.SYNCS 0x989680 ;  /* 0x009896800000895d */ /* 0x008fea0003900000 */
[----:B------:R-:W3:Y:S02]  /*93a0*/  @!P0 SYNCS.PHASECHK.TRANS64 P0, [R0+URZ+0xb0], R2 ;  /* 0x0000b002000085a7 */ /* 0x000ee400080010ff */
[----:B---3--:R-:W-:Y:S05]  /*93b0*/  @!P0 BRA `(.L_x_103) ;  /* 0xfffffffc00f08947 */ /* 0x008fea000383ffff */
[----:B------:R-:W-:Y:S05]  /*93c0*/  BRA `(.L_x_201) ;  /* 0xffffffc400b07947 */ /* 0x000fea000383ffff */
.L_x_114:
[----:B-1----:R-:W-:Y:S04]  /*93d0*/  MOV R2, UR48 ;  /* 0x0000003000027c02 */ /* 0x002fe80008000f00 */
[----:B------:R1:W3:Y:S03]  /*93e0*/  SYNCS.PHASECHK.TRANS64.TRYWAIT P1, [R2+URZ+0x60], R3 ;  /* 0x00006003020075a7 */ /* 0x0002e600080211ff */
[----:B---3--:R-:W-:Y:S05]  /*93f0*/  @!P1 NANOSLEEP.SYNCS 0x989680 ;  /* 0x009896800000995d */ /* 0x008fea0003900000 */
[----:B------:R-:W3:Y:S02]  /*9400*/  @!P1 SYNCS.PHASECHK.TRANS64 P1, [R2+URZ+0x60], R3 ;  /* 0x00006003020095a7 */ /* 0x000ee400080210ff */
[----:B---3--:R-:W-:Y:S05]  /*9410*/  @!P1 BRA `(.L_x_114) ;  /* 0xfffffffc00ec9947 */ /* 0x008fea000383ffff */
[----:B------:R-:W-:Y:S05]  /*9420*/  BRA `(.L_x_113) ;  /* 0xffffffd000bc7947 */ /* 0x000fea000383ffff */
.L_x_116:
[----:B-1----:R1:W4:Y:S02]  /*9430*/  SYNCS.PHASECHK.TRANS64.TRYWAIT P0, [R84+URZ+0xd0], R0 ;  /* 0x0000d000540075a7 */ /* 0x00232400080011ff */
[----:B----4-:R-:W-:Y:S05]  /*9440*/  @!P0 NANOSLEEP.SYNCS 0x989680 ;  /* 0x009896800000895d */ /* 0x010fea0003900000 */
[----:B------:R-:W4:Y:S02]  /*9450*/  @!P0 SYNCS.PHASECHK.TRANS64 P0, [R84+URZ+0xd0], R0 ;  /* 0x0000d000540085a7 */ /* 0x000f2400080010ff */
[----:B----4-:R-:W-:Y:S05]  /*9460*/  @!P0 BRA `(.L_x_116) ;  /* 0xfffffffc00f08947 */ /* 0x010fea000383ffff */
[----:B------:R-:W-:Y:S05]  /*9470*/  BRA `(.L_x_115) ;  /* 0xffffffd000e47947 */ /* 0x000fea000383ffff */
.L_x_125:
[----:B-1----:R1:W2:Y:S02]  /*9480*/  SYNCS.PHASECHK.TRANS64.TRYWAIT P0, [R2+URZ+0x60], R0 ;  /* 0x00006000020075a7 */ /* 0x0022a400080011ff */
[----:B--2---:R-:W-:Y:S05]  /*9490*/  @!P0 NANOSLEEP.SYNCS 0x989680 ;  /* 0x009896800000895d */ /* 0x004fea0003900000 */
[----:B------:R-:W2:Y:S02]  /*94a0*/  @!P0 SYNCS.PHASECHK.TRANS64 P0, [R2+URZ+0x60], R0 ;  /* 0x00006000020085a7 */ /* 0x000ea400080010ff */
[----:B--2---:R-:W-:Y:S05]  /*94b0*/  @!P0 BRA `(.L_x_125) ;  /* 0xfffffffc00f08947 */ /* 0x004fea000383ffff */
[----:B------:R-:W-:Y:S05]  /*94c0*/  BRA `(.L_x_124) ;  /* 0xffffffd800907947 */ /* 0x000fea000383ffff */
.L_x_133:
[----:B-1----:R1:W2:Y:S02]  /*94d0*/  SYNCS.PHASECHK.TRANS64.TRYWAIT P0, [R0+URZ+0x60], R6 ;  /* 0x00006006000075a7 */ /* 0x0022a400080011ff */
[----:B--2---:R-:W-:Y:S05]  /*94e0*/  @!P0 NANOSLEEP.SYNCS 0x989680 ;  /* 0x009896800000895d */ /* 0x004fea0003900000 */
[----:B------:R-:W2:Y:S02]  /*94f0*/  @!P0 SYNCS.PHASECHK.TRANS64 P0, [R0+URZ+0x60], R6 ;  /* 0x00006006000085a7 */ /* 0x000ea400080010ff */
[----:B--2---:R-:W-:Y:S05]  /*9500*/  @!P0 BRA `(.L_x_133) ;  /* 0xfffffffc00f08947 */ /* 0x004fea000383ffff */
[----:B------:R-:W-:Y:S05]  /*9510*/  BRA `(.L_x_132) ;  /* 0xffffffe000647947 */ /* 0x000fea000383ffff */
.L_x_141:
[----:B-1----:R1:W2:Y:S02]  /*9520*/  SYNCS.PHASECHK.TRANS64.TRYWAIT P0, [R0+URZ+0x60], R5 ;  /* 0x00006005000075a7 */ /* 0x0022a400080011ff */
[----:B--2---:R-:W-:Y:S05]  /*9530*/  @!P0 NANOSLEEP.SYNCS 0x989680 ;  /* 0x009896800000895d */ /* 0x004fea0003900000 */
[----:B------:R-:W2:Y:S02]  /*9540*/  @!P0 SYNCS.PHASECHK.TRANS64 P0, [R0+URZ+0x60], R5 ;  /* 0x00006005000085a7 */ /* 0x000ea400080010ff */
[----:B--2---:R-:W-:Y:S05]  /*9550*/  @!P0 BRA `(.L_x_141) ;  /* 0xfffffffc00f08947 */ /* 0x004fea000383ffff */
[----:B------:R-:W-:Y:S05]  /*9560*/  BRA `(.L_x_140) ;  /* 0xffffffe800387947 */ /* 0x000fea000383ffff */
        .weak           $__internal_0_$__cuda_sm10x_tcgen05_guardrail_trap_col_being_dealloced_not_returned_by_alloc
        .type           $__internal_0_$__cuda_sm10x_tcgen05_guardrail_trap_col_being_dealloced_not_returned_by_alloc,@function
        .size           $__internal_0_$__cuda_sm10x_tcgen05_guardrail_trap_col_being_dealloced_not_returned_by_alloc,($__internal_1_$__cuda_sm10x_tcgen05_guardrail_trap_phase_invalid_during_alloc - $__internal_0_$__cuda_sm10x_tcgen05_guardrail_trap_col_being_dealloced_not_returned_by_alloc)
$__internal_0_$__cuda_sm10x_tcgen05_guardrail_trap_col_being_dealloced_not_returned_by_alloc:
[----:B------:R-:W-:Y:S05]  /*9570*/  BPT.TRAP 0x1 ;  /* 0x000000040000795c */ /* 0x000fea0000300000 */
[----:B------:R-:W-:-:S04]  /*9580*/  HFMA2 R3, -RZ, RZ, 0, 0 ;  /* 0x00000000ff037431 */ /* 0x000fc800000001ff */
[----:B------:R-:W-:Y:S05]  /*9590*/  RET.REL.NODEC R2 `(_ZN7cutlass13device_kernelINS_4gemm6kernel13GemmUniversalIN4cute5tupleIJiiiiEEENS1_10collective13CollectiveMmaINS1_35MainloopSm100TmaUmmaWarpSpecializedILi6ELi2ELi4ENS5_IJNS4_1CILi2EEENSA_ILi1EEESC_EEEEENS5_IJNSA_ILi128EEESF_NSA_ILi64EEEEEEfNS5_IJlSC_lEEEfSI_NS4_8TiledMMAINS4_8MMA_AtomIJNS4_23SM100_MMA_TF32_2x1SM_SSINS_10tfloat32_tESM_fLi128ELi128ELNS4_4UMMA5MajorE0ELSO_0ELNSN_7ScaleInE0ELSP_0EEEEEENS4_6LayoutINS5_IJSC_SC_SC_EEENS5_IJNSA_ILi0EEESU_SU_EEEEENS5_IJNS4_10UnderscoreESX_SX_EEEEENS4_18SM100_TMA_2SM_LOADENS4_14ComposedLayoutINS4_7SwizzleILi3ELi4ELi3EEENS4_18smem_ptr_flag_bitsILi32EEENSS_INS5_IJNSA_ILi8EEENSA_ILi32EEEEEENS5_IJS17_SC_EEEEEEEvNS4_8identityES10_S1B_vS1C_EENS_8epilogue10collective18CollectiveEpilogueINS1E_23Sm100TmaWarpSpecializedILi4ELi2ELi16ELb1ELb0EEEJNS5_IJSG_SF_SG_EEENS5_IJNSS_ISG_SC_EENSS_INS5_IJNSA_ILi16EEESB_EEENS5_IJSC_SG_EEEEEEEEfSI_fSI_NS1E_6fusion15FusionCallbacksIS1I_NS1Q_17LinearCombinationIffffLNS_15FloatRoundStyleE2EEES1J_S1P_JEEENS4_5SM1004TMEM4LOAD26SM100_TMEM_LOAD_32dp32b16xENS4_13SM90_TMA_LOADENS11_INS12_ILi2ELi4ELi3EEES15_NSS_INS5_IJS16_S1L_EEENS5_IJS1L_SC_EEEEEEENS4_39AutoVectorizingCopyWithAssumedAlignmentILi128EEENS4_14SM90_TMA_STOREES25_S27_S27_EEEvvEEEEvNT_6ParamsE) ;  /* 0xffffff6802987950 */ /* 0x000fea0003c3ffff */
        .weak           $__internal_1_$__cuda_sm10x_tcgen05_guardrail_trap_phase_invalid_during_alloc
        .type           $__internal_1_$__cuda_sm10x_tcgen05_guardrail_trap_phase_invalid_during_alloc,@function
        .size           $__internal_1_$__cuda_sm10x_tcgen05_guardrail_trap_phase_invalid_during_alloc,($__internal_2_$__cuda_sm10x_tcgen05_guardrail_trap_unallocated_columns_being_dealloced - $__internal_1_$__cuda_sm10x_tcgen05_guardrail_trap_phase_invalid_during_alloc)
$__internal_1_$__cuda_sm10x_tcgen05_guardrail_trap_phase_invalid_during_alloc:
[----:B------:R-:W-:Y:S05]  /*95a0*/  BPT.TRAP 0x1 ;  /* 0x000000040000795c */ /* 0x000fea0000300000 */
[----:B------:R-:W-:-:S04]  /*95b0*/  MOV R3, 0x0 ;  /* 0x0000000000037802 */ /* 0x000fc80000000f00 */
[----:B------:R-:W-:Y:S05]  /*95c0*/  RET.REL.NODEC R2 `(_ZN7cutlass13device_kernelINS_4gemm6kernel13GemmUniversalIN4cute5tupleIJiiiiEEENS1_10collective13CollectiveMmaINS1_35MainloopSm100TmaUmmaWarpSpecializedILi6ELi2ELi4ENS5_IJNS4_1CILi2EEENSA_ILi1EEESC_EEEEENS5_IJNSA_ILi128EEESF_NSA_ILi64EEEEEEfNS5_IJlSC_lEEEfSI_NS4_8TiledMMAINS4_8MMA_AtomIJNS4_23SM100_MMA_TF32_2x1SM_SSINS_10tfloat32_tESM_fLi128ELi128ELNS4_4UMMA5MajorE0ELSO_0ELNSN_7ScaleInE0ELSP_0EEEEEENS4_6LayoutINS5_IJSC_SC_SC_EEENS5_IJNSA_ILi0EEESU_SU_EEEEENS5_IJNS4_10UnderscoreESX_SX_EEEEENS4_18SM100_TMA_2SM_LOADENS4_14ComposedLayoutINS4_7SwizzleILi3ELi4ELi3EEENS4_18smem_ptr_flag_bitsILi32EEENSS_INS5_IJNSA_ILi8EEENSA_ILi32EEEEEENS5_IJS17_SC_EEEEEEEvNS4_8identityES10_S1B_vS1C_EENS_8epilogue10collective18CollectiveEpilogueINS1E_23Sm100TmaWarpSpecializedILi4ELi2ELi16ELb1ELb0EEEJNS5_IJSG_SF_SG_EEENS5_IJNSS_ISG_SC_EENSS_INS5_IJNSA_ILi16EEESB_EEENS5_IJSC_SG_EEEEEEEEfSI_fSI_NS1E_6fusion15FusionCallbacksIS1I_NS1Q_17LinearCombinationIffffLNS_15FloatRoundStyleE2EEES1J_S1P_JEEENS4_5SM1004TMEM4LOAD26SM100_TMEM_LOAD_32dp32b16xENS4_13SM90_TMA_LOADENS11_INS12_ILi2ELi4ELi3EEES15_NSS_INS5_IJS16_S1L_EEENS5_IJS1L_SC_EEEEEEENS4_39AutoVectorizingCopyWithAssumedAlignmentILi128EEENS4_14SM90_TMA_STOREES25_S27_S27_EEEvvEEEEvNT_6ParamsE) ;  /* 0xffffff68028c7950 */ /* 0x000fea0003c3ffff */
        .weak           $__internal_2_$__cuda_sm10x_tcgen05_guardrail_trap_unallocated_columns_being_dealloced
        .type           $__internal_2_$__cuda_sm10x_tcgen05_guardrail_trap_unallocated_columns_being_dealloced,@function
        .size           $__internal_2_$__cuda_sm10x_tcgen05_guardrail_trap_unallocated_columns_being_dealloced,(.L_x_203 - $__internal_2_$__cuda_sm10x_tcgen05_guardrail_trap_unallocated_columns_being_dealloced)
$__internal_2_$__cuda_sm10x_tcgen05_guardrail_trap_unallocated_columns_being_dealloced:
[----:B------:R-:W-:Y:S05]  /*95d0*/  BPT.TRAP 0x1 ;  /* 0x000000040000795c */ /* 0x000fea0000300000 */
[----:B------:R-:W-:-:S04]  /*95e0*/  HFMA2 R3, -RZ, RZ, 0, 0 ;  /* 0x00000000ff037431 */ /* 0x000fc800000001ff */
[----:B------:R-:W-:Y:S05]  /*95f0*/  RET.REL.NODEC R2 `(_ZN7cutlass13device_kernelINS_4gemm6kernel13GemmUniversalIN4cute5tupleIJiiiiEEENS1_10collective13CollectiveMmaINS1_35MainloopSm100TmaUmmaWarpSpecializedILi6ELi2ELi4ENS5_IJNS4_1CILi2EEENSA_ILi1EEESC_EEEEENS5_IJNSA_ILi128EEESF_NSA_ILi64EEEEEEfNS5_IJlSC_lEEEfSI_NS4_8TiledMMAINS4_8MMA_AtomIJNS4_23SM100_MMA_TF32_2x1SM_SSINS_10tfloat32_tESM_fLi128ELi128ELNS4_4UMMA5MajorE0ELSO_0ELNSN_7ScaleInE0ELSP_0EEEEEENS4_6LayoutINS5_IJSC_SC_SC_EEENS5_IJNSA_ILi0EEESU_SU_EEEEENS5_IJNS4_10UnderscoreESX_SX_EEEEENS4_18SM100_TMA_2SM_LOADENS4_14ComposedLayoutINS4_7SwizzleILi3ELi4ELi3EEENS4_18smem_ptr_flag_bitsILi32EEENSS_INS5_IJNSA_ILi8EEENSA_ILi32EEEEEENS5_IJS17_SC_EEEEEEEvNS4_8identityES10_S1B_vS1C_EENS_8epilogue10collective18CollectiveEpilogueINS1E_23Sm100TmaWarpSpecializedILi4ELi2ELi16ELb1ELb0EEEJNS5_IJSG_SF_SG_EEENS5_IJNSS_ISG_SC_EENSS_INS5_IJNSA_ILi16EEESB_EEENS5_IJSC_SG_EEEEEEEEfSI_fSI_NS1E_6fusion15FusionCallbacksIS1I_NS1Q_17LinearCombinationIffffLNS_15FloatRoundStyleE2EEES1J_S1P_JEEENS4_5SM1004TMEM4LOAD26SM100_TMEM_LOAD_32dp32b16xENS4_13SM90_TMA_LOADENS11_INS12_ILi2ELi4ELi3EEES15_NSS_INS5_IJS16_S1L_EEENS5_IJS1L_SC_EEEEEEENS4_39AutoVectorizingCopyWithAssumedAlignmentILi128EEENS4_14SM90_TMA_STOREES25_S27_S27_EEEvvEEEEvNT_6ParamsE) ;  /* 0xffffff6802807950 */ /* 0x000fea0003c3ffff */
.L_x_202:
[----:B------:R-:W-:-:S00]  /*9600*/  BRA `(.L_x_202) ;  /* 0xfffffffc00fc7947 */ /* 0x000fc0000383ffff */
[----:B------:R-:W-:-:S00]  /*9610*/  NOP ;  /* 0x0000000000007918 */ /* 0x000fc00000000000 */
        /* <DEDUP_REMOVED lines=14> */
.L_x_203:


//--------------------- .nv.global.init           --------------------------
	.section	.nv.global.init,"aw",@progbits
.nv.global.init:
	.type		$str$27,@object
	.size		$str$27,($str$28 - $str$27)
$str$27:
        /*0000*/ 	.byte	0x28, 0x61, 0x64, 0x64, 0x72, 0x65, 0x73, 0x73, 0x20, 0x26, 0x20, 0x6d, 0x61, 0x73, 0x6b, 0x29
        /*0010*/ 	.byte	0x20, 0x3d, 0x3d, 0x20, 0x30, 0x00
	.type		$str$28,@object
	.size		$str$28,($str$26 - $str$28)
$str$28:
        /*0016*/ 	.byte	0x2f, 0x74, 0x6d, 0x70, 0x2f, 0x63, 0x75, 0x74, 0x6c, 0x61, 0x73, 0x73, 0x5f, 0x73, 0x77, 0x65
        /*0026*/ 	.byte	0x65, 0x70, 0x5f, 0x73, 0x72, 0x63, 0x2f, 0x69, 0x6e, 0x63, 0x6c, 0x75, 0x64, 0x65, 0x2f, 0x63
        /*0036*/ 	.byte	0x75, 0x74, 0x65, 0x2f, 0x70, 0x6f, 0x69, 0x6e, 0x74, 0x65, 0x72, 0x5f, 0x66, 0x6c, 0x61, 0x67
        /*0046*/ 	.byte	0x67, 0x65, 0x64, 0x2e, 0x68, 0x70, 0x70, 0x00
	.type		$str$26,@object
	.size		$str$26,($str$25 - $str$26)
$str$26:
        /*004e*/ 	.byte	0x2f, 0x74, 0x6d, 0x70, 0x2f, 0x63, 0x75, 0x74, 0x6c, 0x61, 0x73, 0x73, 0x5f, 0x73, 0x77, 0x65
        /*005e*/ 	.byte	0x65, 0x70, 0x5f, 0x73, 0x72, 0x63, 0x2f, 0x69, 0x6e, 0x63, 0x6c, 0x75, 0x64, 0x65, 0x2f, 0x63
        /*006e*/ 	.byte	0x75, 0x74, 0x65, 0x2f, 0x61, 0x74, 0x6f, 0x6d, 0x2f, 0x63, 0x6f, 0x70, 0x79, 0x5f, 0x74, 0x72
        /*007e*/ 	.byte	0x61, 0x69, 0x74, 0x73, 0x5f, 0x73, 0x6d, 0x31, 0x30, 0x30, 0x2e, 0x68, 0x70, 0x70, 0x00
	.type		$str$25,@object
	.size		$str$25,(__unnamed_1 - $str$25)
$str$25:
        /*008d*/ 	.byte	0x28, 0x28, 0x75, 0x69, 0x6e, 0x74, 0x33, 0x32, 0x5f, 0x74, 0x28, 0x74, 0x68, 0x72, 0x65, 0x61
        /*009d*/ 	.byte	0x64, 0x49, 0x64, 0x78, 0x2e, 0x78, 0x29, 0x20, 0x2f, 0x20, 0x33, 0x32, 0x29, 0x20, 0x25, 0x20
        /*00ad*/ 	.byte	0x34, 0x29, 0x20, 0x3d, 0x3d, 0x20, 0x28, 0x28, 0x28, 0x74, 0x6d, 0x65, 0x6d, 0x5f, 0x61, 0x64
        /*00bd*/ 	.byte	0x64, 0x72, 0x20, 0x3e, 0x3e, 0x20, 0x31, 0x36, 0x29, 0x20, 0x2f, 0x20, 0x33, 0x32, 0x29, 0x20
        /*00cd*/ 	.byte	0x25, 0x20, 0x34, 0x29, 0x00
	.type		__unnamed_1,@object
	.size		__unnamed_1,(__unnamed_2 - __unnamed_1)
__unnamed_1:
        /*00d2*/ 	.byte	0x61, 0x75, 0x74, 0x6f, 0x20, 0x63, 0x75, 0x74, 0x65, 0x3a, 0x3a, 0x61, 0x73, 0x5f, 0x70, 0x6f
        /* <DEDUP_REMOVED lines=23> */
        /*0252*/ 	.byte	0x3a, 0x3a, 0x43, 0x3c, 0x32, 0x30, 0x34, 0x38, 0x3e, 0x3e, 0x3e, 0x3e, 0x5d, 0x00
	.type		__unnamed_2,@object
	.size		__unnamed_2,(.L_2 - __unnamed_2)
__unnamed_2:
        /* <DEDUP_REMOVED lines=42> */
        /*0500*/ 	.byte	0x3e, 0x5d, 0x00
.L_2:


//--------------------- .nv.shared._ZN7cutlass13device_kernelINS_4gemm6kernel13GemmUniversalIN4cute5tupleIJiiiiEEENS1_10collective13CollectiveMmaINS1_35MainloopSm100TmaUmmaWarpSpecializedILi6ELi2ELi4ENS5_IJNS4_1CILi2EEENSA_ILi1EEESC_EEEEENS5_IJNSA_ILi128EEESF_NSA_ILi64EEEEEEfNS5_IJlSC_lEEEfSI_NS4_8TiledMMAINS4_8MMA_AtomIJNS4_23SM100_MMA_TF32_2x1SM_SSINS_10tfloat32_tESM_fLi128ELi128ELNS4_4UMMA5MajorE0ELSO_0ELNSN_7ScaleInE0ELSP_0EEEEEENS4_6LayoutINS5_IJSC_SC_SC_EEENS5_IJNSA_ILi0EEESU_SU_EEEEENS5_IJNS4_10UnderscoreESX_SX_EEEEENS4_18SM100_TMA_2SM_LOADENS4_14ComposedLayoutINS4_7SwizzleILi3ELi4ELi3EEENS4_18smem_ptr_flag_bitsILi32EEENSS_INS5_IJNSA_ILi8EEENSA_ILi32EEEEEENS5_IJS17_SC_EEEEEEEvNS4_8identityES10_S1B_vS1C_EENS_8epilogue10collective18CollectiveEpilogueINS1E_23Sm100TmaWarpSpecializedILi4ELi2ELi16ELb1ELb0EEEJNS5_IJSG_SF_SG_EEENS5_IJNSS_ISG_SC_EENSS_INS5_IJNSA_ILi16EEESB_EEENS5_IJSC_SG_EEEEEEEEfSI_fSI_NS1E_6fusion15FusionCallbacksIS1I_NS1Q_17LinearCombinationIffffLNS_15FloatRoundStyleE2EEES1J_S1P_JEEENS4_5SM1004TMEM4LOAD26SM100_TMEM_LOAD_32dp32b16xENS4_13SM90_TMA_LOADENS11_INS12_ILi2ELi4ELi3EEES15_NSS_INS5_IJS16_S1L_EEENS5_IJS1L_SC_EEEEEEENS4_39AutoVectorizingCopyWithAssumedAlignmentILi128EEENS4_14SM90_TMA_STOREES25_S27_S27_EEEvvEEEEvNT_6ParamsE --------------------------
	.section	.nv.shared._ZN7cutlass13device_kernelINS_4gemm6kernel13GemmUniversalIN4cute5tupleIJiiiiEEENS1_10collective13CollectiveMmaINS1_35MainloopSm100TmaUmmaWarpSpecializedILi6ELi2ELi4ENS5_IJNS4_1CILi2EEENSA_ILi1EEESC_EEEEENS5_IJNSA_ILi128EEESF_NSA_ILi64EEEEEEfNS5_IJlSC_lEEEfSI_NS4_8TiledMMAINS4_8MMA_AtomIJNS4_23SM100_MMA_TF32_2x1SM_SSINS_10tfloat32_tESM_fLi128ELi128ELNS4_4UMMA5MajorE0ELSO_0ELNSN_7ScaleInE0ELSP_0EEEEEENS4_6LayoutINS5_IJSC_SC_SC_EEENS5_IJNSA_ILi0EEESU_SU_EEEEENS5_IJNS4_10UnderscoreESX_SX_EEEEENS4_18SM100_TMA_2SM_LOADENS4_14ComposedLayoutINS4_7SwizzleILi3ELi4ELi3EEENS4_18smem_ptr_flag_bitsILi32EEENSS_INS5_IJNSA_ILi8EEENSA_ILi32EEEEEENS5_IJS17_SC_EEEEEEEvNS4_8identityES10_S1B_vS1C_EENS_8epilogue10collective18CollectiveEpilogueINS1E_23Sm100TmaWarpSpecializedILi4ELi2ELi16ELb1ELb0EEEJNS5_IJSG_SF_SG_EEENS5_IJNSS_ISG_SC_EENSS_INS5_IJNSA_ILi16EEESB_EEENS5_IJSC_SG_EEEEEEEEfSI_fSI_NS1E_6fusion15FusionCallbacksIS1I_NS1Q_17LinearCombinationIffffLNS_15FloatRoundStyleE2EEES1J_S1P_JEEENS4_5SM1004TMEM4LOAD26SM100_TMEM_LOAD_32dp32b16xENS4_13SM90_TMA_LOADENS11_INS12_ILi2ELi4ELi3EEES15_NSS_INS5_IJS16_S1L_EEENS5_IJS1L_SC_EEEEEEENS4_39AutoVectorizingCopyWithAssumedAlignmentILi128EEENS4_14SM90_TMA_STOREES25_S27_S27_EEEvvEEEEvNT_6ParamsE,"aw",@nobits
	.sectionflags	@""
	.align	16
	.zero		1024


//--------------------- .nv.shared.reserved.0     --------------------------
	.section	.nv.shared.reserved.0,"aw",@nobits
	.weak		__nv_reservedSMEM_offset_0_alias
	.size		__nv_reservedSMEM_offset_0_alias, 0, 64
	.other		__nv_reservedSMEM_offset_0_alias,@"STO_CUDA_RESERVED_SHARED STV_DEFAULT"
__nv_reservedSMEM_offset_0_alias:
	.zero		0
.nv.shared.reserved.0:
	.zero		64
	.weak		__nv_reservedSMEM_tcgen05_partition
	.type		__nv_reservedSMEM_tcgen05_partition,@object
	.size		__nv_reservedSMEM_tcgen05_partition,(.L_0 - __nv_reservedSMEM_tcgen05_partition)
__nv_reservedSMEM_tcgen05_partition:
	.zero		32
.L_0:


//--------------------- .nv.global                --------------------------
	.section	.nv.global,"aw",@nobits
.nv.global:
	.type		_ZN40_INTERNAL_9af80753_4_k_cu_f21f6f9f_320504cute1_E,@object
	.size		_ZN40_INTERNAL_9af80753_4_k_cu_f21f6f9f_320504cute1_E,(_ZN40_INTERNAL_9af80753_4_k_cu_f21f6f9f_320504cuda3std3__45__cpo6cbeginE - _ZN40_INTERNAL_9af80753_4_k_cu_f21f6f9f_320504cute1_E)
_ZN40_INTERNAL_9af80753_4_k_cu_f21f6f9f_320504cute1_E:
	.zero		1
	.type		_ZN40_INTERNAL_9af80753_4_k_cu_f21f6f9f_320504cuda3std3__45__cpo6cbeginE,@object
	.size		_ZN40_INTERNAL_9af80753_4_k_cu_f21f6f9f_320504cuda3std3__45__cpo6cbeginE,(_ZN40_INTERNAL_9af80753_4_k_cu_f21f6f9f_320504cuda3std3__48in_placeE - _ZN40_INTERNAL_9af80753_4_k_cu_f21f6f9f_320504cuda3std3__45__cpo6cbeginE)
_ZN40_INTERNAL_9af80753_4_k_cu_f21f6f9f_320504cuda3std3__45__cpo6cbeginE:
	.zero		1
	.type		_ZN40_INTERNAL_9af80753_4_k_cu_f21f6f9f_320504cuda3std3__48in_placeE,@object
	.size		_ZN40_INTERNAL_9af80753_4_k_cu_f21f6f9f_320504cuda3std3__48in_placeE,(_ZN40_INTERNAL_9af80753_4_k_cu_f21f6f9f_320504cuda3std6ranges3__45__cpo9iter_moveE - _ZN40_INTERNAL_9af80753_4_k_cu_f21f6f9f_320504cuda3std3__48in_placeE)
_ZN40_INTERNAL_9af80753_4_k_cu_f21f6f9f_320504cuda3std3__48in_placeE:
	.zero		1
	.type		_ZN40_INTERNAL_9af80753_4_k_cu_f21f6f9f_320504cuda3std6ranges3__45__cpo9iter_moveE,@object
	.size		_ZN40_INTERNAL_9af80753_4_k_cu_f21f6f9f_320504cuda3std6ranges3__45__cpo9iter_moveE,(_ZN40_INTERNAL_9af80753_4_k_cu_f21f6f9f_320504cuda3std3__45__cpo5beginE - _ZN40_INTERNAL_9af80753_4_k_cu_f21f6f9f_320504cuda3std6ranges3__45__cpo9iter_moveE)
_ZN40_INTERNAL_9af80753_4_k_cu_f21f6f9f_320504cuda3std6ranges3__45__cpo9iter_moveE:
	.zero		1
	.type		_ZN40_INTERNAL_9af80753_4_k_cu_f21f6f9f_320504cuda3std3__45__cpo5beginE,@object
	.size		_ZN40_INTERNAL_9af80753_4_k_cu_f21f6f9f_320504cuda3std3__45__cpo5beginE,(_ZN40_INTERNAL_9af80753_4_k_cu_f21f6f9f_320504cuda3std3__442_GLOBAL__N__9af80753_4_k_cu_f21f6f9f_320506ignoreE - _ZN40_INTERNAL_9af80753_4_k_cu_f21f6f9f_320504cuda3std3__45__cpo5beginE)
_ZN40_INTERNAL_9af80753_4_k_cu_f21f6f9f_320504cuda3std3__45__cpo5beginE:
	.zero		1
	.type		_ZN40_INTERNAL_9af80753_4_k_cu_f21f6f9f_320504cuda3std3__442_GLOBAL__N__9af80753_4_k_cu_f21f6f9f_320506ignoreE,@object
	.size		_ZN40_INTERNAL_9af80753_4_k_cu_f21f6f9f_320504cuda3std3__442_GLOBAL__N__9af80753_4_k_cu_f21f6f9f_320506ignoreE,(_ZN40_INTERNAL_9af80753_4_k_cu_f21f6f9f_320504cute7productE - _ZN40_INTERNAL_9af80753_4_k_cu_f21f6f9f_320504cuda3std3__442_GLOBAL__N__9af80753_4_k_cu_f21f6f9f_320506ignoreE)
_ZN40_INTERNAL_9af80753_4_k_cu_f21f6f9f_320504cuda3std3__442_GLOBAL__N__9af80753_4_k_cu_f21f6f9f_320506ignoreE:
	.zero		1
	.type		_ZN40_INTERNAL_9af80753_4_k_cu_f21f6f9f_320504cute7productE,@object
	.size		_ZN40_INTERNAL_9af80753_4_k_cu_f21f6f9f_320504cute7productE,(_ZN40_INTERNAL_9af80753_4_k_cu_f21f6f9f_320504cuda3std3__45__cpo3endE - _ZN40_INTERNAL_9af80753_4_k_cu_f21f6f9f_320504cute7productE)
_ZN40_INTERNAL_9af80753_4_k_cu_f21f6f9f_320504cute7productE:
	.zero		1
	.type		_ZN40_INTERNAL_9af80753_4_k_cu_f21f6f9f_320504cuda3std3__45__cpo3endE,@object
	.size		_ZN40_INTERNAL_9af80753_4_k_cu_f21f6f9f_320504cuda3std3__45__cpo3endE,(_ZN40_INTERNAL_9af80753_4_k_cu_f21f6f9f_320504cuda3std3__419piecewise_constructE - _ZN40_INTERNAL_9af80753_4_k_cu_f21f6f9f_320504cuda3std3__45__cpo3endE)
_ZN40_INTERNAL_9af80753_4_k_cu_f21f6f9f_320504cuda3std3__45__cpo3endE:
	.zero		1
	.type		_ZN40_INTERNAL_9af80753_4_k_cu_f21f6f9f_320504cuda3std3__419piecewise_constructE,@object
	.size		_ZN40_INTERNAL_9af80753_4_k_cu_f21f6f9f_320504cuda3std3__419piecewise_constructE,(_ZN40_INTERNAL_9af80753_4_k_cu_f21f6f9f_320504cuda3std3__45__cpo4cendE - _ZN40_INTERNAL_9af80753_4_k_cu_f21f6f9f_320504cuda3std3__419piecewise_constructE)
_ZN40_INTERNAL_9af80753_4_k_cu_f21f6f9f_320504cuda3std3__419piecewise_constructE:
	.zero		1
	.type		_ZN40_INTERNAL_9af80753_4_k_cu_f21f6f9f_320504cuda3std3__45__cpo4cendE,@object
	.size		_ZN40_INTERNAL_9af80753_4_k_cu_f21f6f9f_320504cuda3std3__45__cpo4cendE,(_ZN40_INTERNAL_9af80753_4_k_cu_f21f6f9f_320504cuda3std6ranges3__45__cpo4swapE - _ZN40_INTERNAL_9af80753_4_k_cu_f21f6f9f_320504cuda3std3__45__cpo4cendE)
_ZN40_INTERNAL_9af80753_4_k_cu_f21f6f9f_320504cuda3std3__45__cpo4cendE:
	.zero		1
	.type		_ZN40_INTERNAL_9af80753_4_k_cu_f21f6f9f_320504cuda3std6ranges3__45__cpo4swapE,@object
	.size		_ZN40_INTERNAL_9af80753_4_k_cu_f21f6f9f_320504cuda3std6ranges3__45__cpo4swapE,(.L_10 - _ZN40_INTERNAL_9af80753_4_k_cu_f21f6f9f_320504cuda3std6ranges3__45__cpo4swapE)
_ZN40_INTERNAL_9af80753_4_k_cu_f21f6f9f_320504cuda3std6ranges3__45__cpo4swapE:
	.zero		1
.L_10:


//--------------------- .nv.constant0._ZN7cutlass13device_kernelINS_4gemm6kernel13GemmUniversalIN4cute5tupleIJiiiiEEENS1_10collective13CollectiveMmaINS1_35MainloopSm100TmaUmmaWarpSpecializedILi6ELi2ELi4ENS5_IJNS4_1CILi2EEENSA_ILi1EEESC_EEEEENS5_IJNSA_ILi128EEESF_NSA_ILi64EEEEEEfNS5_IJlSC_lEEEfSI_NS4_8TiledMMAINS4_8MMA_AtomIJNS4_23SM100_MMA_TF32_2x1SM_SSINS_10tfloat32_tESM_fLi128ELi128ELNS4_4UMMA5MajorE0ELSO_0ELNSN_7ScaleInE0ELSP_0EEEEEENS4_6LayoutINS5_IJSC_SC_SC_EEENS5_IJNSA_ILi0EEESU_SU_EEEEENS5_IJNS4_10UnderscoreESX_SX_EEEEENS4_18SM100_TMA_2SM_LOADENS4_14ComposedLayoutINS4_7SwizzleILi3ELi4ELi3EEENS4_18smem_ptr_flag_bitsILi32EEENSS_INS5_IJNSA_ILi8EEENSA_ILi32EEEEEENS5_IJS17_SC_EEEEEEEvNS4_8identityES10_S1B_vS1C_EENS_8epilogue10collective18CollectiveEpilogueINS1E_23Sm100TmaWarpSpecializedILi4ELi2ELi16ELb1ELb0EEEJNS5_IJSG_SF_SG_EEENS5_IJNSS_ISG_SC_EENSS_INS5_IJNSA_ILi16EEESB_EEENS5_IJSC_SG_EEEEEEEEfSI_fSI_NS1E_6fusion15FusionCallbacksIS1I_NS1Q_17LinearCombinationIffffLNS_15FloatRoundStyleE2EEES1J_S1P_JEEENS4_5SM1004TMEM4LOAD26SM100_TMEM_LOAD_32dp32b16xENS4_13SM90_TMA_LOADENS11_INS12_ILi2ELi4ELi3EEES15_NSS_INS5_IJS16_S1L_EEENS5_IJS1L_SC_EEEEEEENS4_39AutoVectorizingCopyWithAssumedAlignmentILi128EEENS4_14SM90_TMA_STOREES25_S27_S27_EEEvvEEEEvNT_6ParamsE --------------------------
	.section	.nv.constant0._ZN7cutlass13device_kernelINS_4gemm6kernel13GemmUniversalIN4cute5tupleIJiiiiEEENS1_10collective13CollectiveMmaINS1_35MainloopSm100TmaUmmaWarpSpecializedILi6ELi2ELi4ENS5_IJNS4_1CILi2EEENSA_ILi1EEESC_EEEEENS5_IJNSA_ILi128EEESF_NSA_ILi64EEEEEEfNS5_IJlSC_lEEEfSI_NS4_8TiledMMAINS4_8MMA_AtomIJNS4_23SM100_MMA_TF32_2x1SM_SSINS_10tfloat32_tESM_fLi128ELi128ELNS4_4UMMA5MajorE0ELSO_0ELNSN_7ScaleInE0ELSP_0EEEEEENS4_6LayoutINS5_IJSC_SC_SC_EEENS5_IJNSA_ILi0EEESU_SU_EEEEENS5_IJNS4_10UnderscoreESX_SX_EEEEENS4_18SM100_TMA_2SM_LOADENS4_14ComposedLayoutINS4_7SwizzleILi3ELi4ELi3EEENS4_18smem_ptr_flag_bitsILi32EEENSS_INS5_IJNSA_ILi8EEENSA_ILi32EEEEEENS5_IJS17_SC_EEEEEEEvNS4_8identityES10_S1B_vS1C_EENS_8epilogue10collective18CollectiveEpilogueINS1E_23Sm100TmaWarpSpecializedILi4ELi2ELi16ELb1ELb0EEEJNS5_IJSG_SF_SG_EEENS5_IJNSS_ISG_SC_EENSS_INS5_IJNSA_ILi16EEESB_EEENS5_IJSC_SG_EEEEEEEEfSI_fSI_NS1E_6fusion15FusionCallbacksIS1I_NS1Q_17LinearCombinationIffffLNS_15FloatRoundStyleE2EEES1J_S1P_JEEENS4_5SM1004TMEM4LOAD26SM100_TMEM_LOAD_32dp32b16xENS4_13SM90_TMA_LOADENS11_INS12_ILi2ELi4ELi3EEES15_NSS_INS5_IJS16_S1L_EEENS5_IJS1L_SC_EEEEEEENS4_39AutoVectorizingCopyWithAssumedAlignmentILi128EEENS4_14SM90_TMA_STOREES25_S27_S27_EEEvvEEEEvNT_6ParamsE,"a",@progbits
	.sectionflags	@""
	.align	4
.nv.constant0._ZN7cutlass13device_kernelINS_4gemm6kernel13GemmUniversalIN4cute5tupleIJiiiiEEENS1_10collective13CollectiveMmaINS1_35MainloopSm100TmaUmmaWarpSpecializedILi6ELi2ELi4ENS5_IJNS4_1CILi2EEENSA_ILi1EEESC_EEEEENS5_IJNSA_ILi128EEESF_NSA_ILi64EEEEEEfNS5_IJlSC_lEEEfSI_NS4_8TiledMMAINS4_8MMA_AtomIJNS4_23SM100_MMA_TF32_2x1SM_SSINS_10tfloat32_tESM_fLi128ELi128ELNS4_4UMMA5MajorE0ELSO_0ELNSN_7ScaleInE0ELSP_0EEEEEENS4_6LayoutINS5_IJSC_SC_SC_EEENS5_IJNSA_ILi0EEESU_SU_EEEEENS5_IJNS4_10UnderscoreESX_SX_EEEEENS4_18SM100_TMA_2SM_LOADENS4_14ComposedLayoutINS4_7SwizzleILi3ELi4ELi3EEENS4_18smem_ptr_flag_bitsILi32EEENSS_INS5_IJNSA_ILi8EEENSA_ILi32EEEEEENS5_IJS17_SC_EEEEEEEvNS4_8identityES10_S1B_vS1C_EENS_8epilogue10collective18CollectiveEpilogueINS1E_23Sm100TmaWarpSpecializedILi4ELi2ELi16ELb1ELb0EEEJNS5_IJSG_SF_SG_EEENS5_IJNSS_ISG_SC_EENSS_INS5_IJNSA_ILi16EEESB_EEENS5_IJSC_SG_EEEEEEEEfSI_fSI_NS1E_6fusion15FusionCallbacksIS1I_NS1Q_17LinearCombinationIffffLNS_15FloatRoundStyleE2EEES1J_S1P_JEEENS4_5SM1004TMEM4LOAD26SM100_TMEM_LOAD_32dp32b16xENS4_13SM90_TMA_LOADENS11_INS12_ILi2ELi4ELi3EEES15_NSS_INS5_IJS16_S1L_EEENS5_IJS1L_SC_EEEEEEENS4_39AutoVectorizingCopyWithAssumedAlignmentILi128EEENS4_14SM90_TMA_STOREES25_S27_S27_EEEvvEEEEvNT_6ParamsE:
	.zero		2944


//--------------------- SYMBOLS --------------------------

	.type		.nv.reservedSmem.offset0,@object
	.size		.nv.reservedSmem.offset0,0x4
	.type		.nv.reservedSmem.cap,@object
	.size		.nv.reservedSmem.cap,0x4
	.type		__assertfail,@function
